//
// Generated by NVIDIA NVVM Compiler
//
// Compiler Build ID: CL-36424714
// Cuda compilation tools, release 13.0, V13.0.88
// Based on NVVM 20.0.0
//

.version 9.0
.target sm_100
.address_size 64

	// .globl	_Z15peak_flops_fp32Pf

.visible .entry _Z15peak_flops_fp32Pf(
	.param .u64 .ptr .align 1 _Z15peak_flops_fp32Pf_param_0
)
{
	.reg .pred 	%p<2>;
	.reg .b32 	%r<9>;
	.reg .b32 	%f<272>;
	.reg .b64 	%rd<5>;

	ld.param.u64 	%rd1, [_Z15peak_flops_fp32Pf_param_0];
	mov.f32 	%f271, 0f40800000;
	mov.f32 	%f270, 0f40400000;
	mov.f32 	%f269, 0f40000000;
	mov.f32 	%f268, 0f3F800000;
	mov.b32 	%r8, 0;
$L__BB0_1:
	.pragma "nounroll";
	fma.rn.f32 	%f13, %f269, %f268, %f270;
	fma.rn.f32 	%f14, %f270, %f269, %f271;
	fma.rn.f32 	%f15, %f271, %f270, %f13;
	fma.rn.f32 	%f16, %f271, %f13, %f14;
	fma.rn.f32 	%f17, %f14, %f13, %f15;
	fma.rn.f32 	%f18, %f15, %f14, %f16;
	fma.rn.f32 	%f19, %f16, %f15, %f17;
	fma.rn.f32 	%f20, %f16, %f17, %f18;
	fma.rn.f32 	%f21, %f18, %f17, %f19;
	fma.rn.f32 	%f22, %f19, %f18, %f20;
	fma.rn.f32 	%f23, %f20, %f19, %f21;
	fma.rn.f32 	%f24, %f20, %f21, %f22;
	fma.rn.f32 	%f25, %f22, %f21, %f23;
	fma.rn.f32 	%f26, %f23, %f22, %f24;
	fma.rn.f32 	%f27, %f24, %f23, %f25;
	fma.rn.f32 	%f28, %f24, %f25, %f26;
	fma.rn.f32 	%f29, %f26, %f25, %f27;
	fma.rn.f32 	%f30, %f27, %f26, %f28;
	fma.rn.f32 	%f31, %f28, %f27, %f29;
	fma.rn.f32 	%f32, %f28, %f29, %f30;
	fma.rn.f32 	%f33, %f30, %f29, %f31;
	fma.rn.f32 	%f34, %f31, %f30, %f32;
	fma.rn.f32 	%f35, %f32, %f31, %f33;
	fma.rn.f32 	%f36, %f32, %f33, %f34;
	fma.rn.f32 	%f37, %f34, %f33, %f35;
	fma.rn.f32 	%f38, %f35, %f34, %f36;
	fma.rn.f32 	%f39, %f36, %f35, %f37;
	fma.rn.f32 	%f40, %f36, %f37, %f38;
	fma.rn.f32 	%f41, %f38, %f37, %f39;
	fma.rn.f32 	%f42, %f39, %f38, %f40;
	fma.rn.f32 	%f43, %f40, %f39, %f41;
	fma.rn.f32 	%f44, %f40, %f41, %f42;
	fma.rn.f32 	%f45, %f42, %f41, %f43;
	fma.rn.f32 	%f46, %f43, %f42, %f44;
	fma.rn.f32 	%f47, %f44, %f43, %f45;
	fma.rn.f32 	%f48, %f44, %f45, %f46;
	fma.rn.f32 	%f49, %f46, %f45, %f47;
	fma.rn.f32 	%f50, %f47, %f46, %f48;
	fma.rn.f32 	%f51, %f48, %f47, %f49;
	fma.rn.f32 	%f52, %f48, %f49, %f50;
	fma.rn.f32 	%f53, %f50, %f49, %f51;
	fma.rn.f32 	%f54, %f51, %f50, %f52;
	fma.rn.f32 	%f55, %f52, %f51, %f53;
	fma.rn.f32 	%f56, %f52, %f53, %f54;
	fma.rn.f32 	%f57, %f54, %f53, %f55;
	fma.rn.f32 	%f58, %f55, %f54, %f56;
	fma.rn.f32 	%f59, %f56, %f55, %f57;
	fma.rn.f32 	%f60, %f56, %f57, %f58;
	fma.rn.f32 	%f61, %f58, %f57, %f59;
	fma.rn.f32 	%f62, %f59, %f58, %f60;
	fma.rn.f32 	%f63, %f60, %f59, %f61;
	fma.rn.f32 	%f64, %f60, %f61, %f62;
	fma.rn.f32 	%f65, %f62, %f61, %f63;
	fma.rn.f32 	%f66, %f63, %f62, %f64;
	fma.rn.f32 	%f67, %f64, %f63, %f65;
	fma.rn.f32 	%f68, %f64, %f65, %f66;
	fma.rn.f32 	%f69, %f66, %f65, %f67;
	fma.rn.f32 	%f70, %f67, %f66, %f68;
	fma.rn.f32 	%f71, %f68, %f67, %f69;
	fma.rn.f32 	%f72, %f68, %f69, %f70;
	fma.rn.f32 	%f73, %f70, %f69, %f71;
	fma.rn.f32 	%f74, %f71, %f70, %f72;
	fma.rn.f32 	%f75, %f72, %f71, %f73;
	fma.rn.f32 	%f76, %f72, %f73, %f74;
	fma.rn.f32 	%f77, %f74, %f73, %f75;
	fma.rn.f32 	%f78, %f75, %f74, %f76;
	fma.rn.f32 	%f79, %f76, %f75, %f77;
	fma.rn.f32 	%f80, %f76, %f77, %f78;
	fma.rn.f32 	%f81, %f78, %f77, %f79;
	fma.rn.f32 	%f82, %f79, %f78, %f80;
	fma.rn.f32 	%f83, %f80, %f79, %f81;
	fma.rn.f32 	%f84, %f80, %f81, %f82;
	fma.rn.f32 	%f85, %f82, %f81, %f83;
	fma.rn.f32 	%f86, %f83, %f82, %f84;
	fma.rn.f32 	%f87, %f84, %f83, %f85;
	fma.rn.f32 	%f88, %f84, %f85, %f86;
	fma.rn.f32 	%f89, %f86, %f85, %f87;
	fma.rn.f32 	%f90, %f87, %f86, %f88;
	fma.rn.f32 	%f91, %f88, %f87, %f89;
	fma.rn.f32 	%f92, %f88, %f89, %f90;
	fma.rn.f32 	%f93, %f90, %f89, %f91;
	fma.rn.f32 	%f94, %f91, %f90, %f92;
	fma.rn.f32 	%f95, %f92, %f91, %f93;
	fma.rn.f32 	%f96, %f92, %f93, %f94;
	fma.rn.f32 	%f97, %f94, %f93, %f95;
	fma.rn.f32 	%f98, %f95, %f94, %f96;
	fma.rn.f32 	%f99, %f96, %f95, %f97;
	fma.rn.f32 	%f100, %f96, %f97, %f98;
	fma.rn.f32 	%f101, %f98, %f97, %f99;
	fma.rn.f32 	%f102, %f99, %f98, %f100;
	fma.rn.f32 	%f103, %f100, %f99, %f101;
	fma.rn.f32 	%f104, %f100, %f101, %f102;
	fma.rn.f32 	%f105, %f102, %f101, %f103;
	fma.rn.f32 	%f106, %f103, %f102, %f104;
	fma.rn.f32 	%f107, %f104, %f103, %f105;
	fma.rn.f32 	%f108, %f104, %f105, %f106;
	fma.rn.f32 	%f109, %f106, %f105, %f107;
	fma.rn.f32 	%f110, %f107, %f106, %f108;
	fma.rn.f32 	%f111, %f108, %f107, %f109;
	fma.rn.f32 	%f112, %f108, %f109, %f110;
	fma.rn.f32 	%f113, %f110, %f109, %f111;
	fma.rn.f32 	%f114, %f111, %f110, %f112;
	fma.rn.f32 	%f115, %f112, %f111, %f113;
	fma.rn.f32 	%f116, %f112, %f113, %f114;
	fma.rn.f32 	%f117, %f114, %f113, %f115;
	fma.rn.f32 	%f118, %f115, %f114, %f116;
	fma.rn.f32 	%f119, %f116, %f115, %f117;
	fma.rn.f32 	%f120, %f116, %f117, %f118;
	fma.rn.f32 	%f121, %f118, %f117, %f119;
	fma.rn.f32 	%f122, %f119, %f118, %f120;
	fma.rn.f32 	%f123, %f120, %f119, %f121;
	fma.rn.f32 	%f124, %f120, %f121, %f122;
	fma.rn.f32 	%f125, %f122, %f121, %f123;
	fma.rn.f32 	%f126, %f123, %f122, %f124;
	fma.rn.f32 	%f127, %f124, %f123, %f125;
	fma.rn.f32 	%f128, %f124, %f125, %f126;
	fma.rn.f32 	%f129, %f126, %f125, %f127;
	fma.rn.f32 	%f130, %f127, %f126, %f128;
	fma.rn.f32 	%f131, %f128, %f127, %f129;
	fma.rn.f32 	%f132, %f128, %f129, %f130;
	fma.rn.f32 	%f133, %f130, %f129, %f131;
	fma.rn.f32 	%f134, %f131, %f130, %f132;
	fma.rn.f32 	%f135, %f132, %f131, %f133;
	fma.rn.f32 	%f136, %f132, %f133, %f134;
	fma.rn.f32 	%f137, %f134, %f133, %f135;
	fma.rn.f32 	%f138, %f135, %f134, %f136;
	fma.rn.f32 	%f139, %f136, %f135, %f137;
	fma.rn.f32 	%f140, %f136, %f137, %f138;
	fma.rn.f32 	%f141, %f138, %f137, %f139;
	fma.rn.f32 	%f142, %f139, %f138, %f140;
	fma.rn.f32 	%f143, %f140, %f139, %f141;
	fma.rn.f32 	%f144, %f140, %f141, %f142;
	fma.rn.f32 	%f145, %f142, %f141, %f143;
	fma.rn.f32 	%f146, %f143, %f142, %f144;
	fma.rn.f32 	%f147, %f144, %f143, %f145;
	fma.rn.f32 	%f148, %f144, %f145, %f146;
	fma.rn.f32 	%f149, %f146, %f145, %f147;
	fma.rn.f32 	%f150, %f147, %f146, %f148;
	fma.rn.f32 	%f151, %f148, %f147, %f149;
	fma.rn.f32 	%f152, %f148, %f149, %f150;
	fma.rn.f32 	%f153, %f150, %f149, %f151;
	fma.rn.f32 	%f154, %f151, %f150, %f152;
	fma.rn.f32 	%f155, %f152, %f151, %f153;
	fma.rn.f32 	%f156, %f152, %f153, %f154;
	fma.rn.f32 	%f157, %f154, %f153, %f155;
	fma.rn.f32 	%f158, %f155, %f154, %f156;
	fma.rn.f32 	%f159, %f156, %f155, %f157;
	fma.rn.f32 	%f160, %f156, %f157, %f158;
	fma.rn.f32 	%f161, %f158, %f157, %f159;
	fma.rn.f32 	%f162, %f159, %f158, %f160;
	fma.rn.f32 	%f163, %f160, %f159, %f161;
	fma.rn.f32 	%f164, %f160, %f161, %f162;
	fma.rn.f32 	%f165, %f162, %f161, %f163;
	fma.rn.f32 	%f166, %f163, %f162, %f164;
	fma.rn.f32 	%f167, %f164, %f163, %f165;
	fma.rn.f32 	%f168, %f164, %f165, %f166;
	fma.rn.f32 	%f169, %f166, %f165, %f167;
	fma.rn.f32 	%f170, %f167, %f166, %f168;
	fma.rn.f32 	%f171, %f168, %f167, %f169;
	fma.rn.f32 	%f172, %f168, %f169, %f170;
	fma.rn.f32 	%f173, %f170, %f169, %f171;
	fma.rn.f32 	%f174, %f171, %f170, %f172;
	fma.rn.f32 	%f175, %f172, %f171, %f173;
	fma.rn.f32 	%f176, %f172, %f173, %f174;
	fma.rn.f32 	%f177, %f174, %f173, %f175;
	fma.rn.f32 	%f178, %f175, %f174, %f176;
	fma.rn.f32 	%f179, %f176, %f175, %f177;
	fma.rn.f32 	%f180, %f176, %f177, %f178;
	fma.rn.f32 	%f181, %f178, %f177, %f179;
	fma.rn.f32 	%f182, %f179, %f178, %f180;
	fma.rn.f32 	%f183, %f180, %f179, %f181;
	fma.rn.f32 	%f184, %f180, %f181, %f182;
	fma.rn.f32 	%f185, %f182, %f181, %f183;
	fma.rn.f32 	%f186, %f183, %f182, %f184;
	fma.rn.f32 	%f187, %f184, %f183, %f185;
	fma.rn.f32 	%f188, %f184, %f185, %f186;
	fma.rn.f32 	%f189, %f186, %f185, %f187;
	fma.rn.f32 	%f190, %f187, %f186, %f188;
	fma.rn.f32 	%f191, %f188, %f187, %f189;
	fma.rn.f32 	%f192, %f188, %f189, %f190;
	fma.rn.f32 	%f193, %f190, %f189, %f191;
	fma.rn.f32 	%f194, %f191, %f190, %f192;
	fma.rn.f32 	%f195, %f192, %f191, %f193;
	fma.rn.f32 	%f196, %f192, %f193, %f194;
	fma.rn.f32 	%f197, %f194, %f193, %f195;
	fma.rn.f32 	%f198, %f195, %f194, %f196;
	fma.rn.f32 	%f199, %f196, %f195, %f197;
	fma.rn.f32 	%f200, %f196, %f197, %f198;
	fma.rn.f32 	%f201, %f198, %f197, %f199;
	fma.rn.f32 	%f202, %f199, %f198, %f200;
	fma.rn.f32 	%f203, %f200, %f199, %f201;
	fma.rn.f32 	%f204, %f200, %f201, %f202;
	fma.rn.f32 	%f205, %f202, %f201, %f203;
	fma.rn.f32 	%f206, %f203, %f202, %f204;
	fma.rn.f32 	%f207, %f204, %f203, %f205;
	fma.rn.f32 	%f208, %f204, %f205, %f206;
	fma.rn.f32 	%f209, %f206, %f205, %f207;
	fma.rn.f32 	%f210, %f207, %f206, %f208;
	fma.rn.f32 	%f211, %f208, %f207, %f209;
	fma.rn.f32 	%f212, %f208, %f209, %f210;
	fma.rn.f32 	%f213, %f210, %f209, %f211;
	fma.rn.f32 	%f214, %f211, %f210, %f212;
	fma.rn.f32 	%f215, %f212, %f211, %f213;
	fma.rn.f32 	%f216, %f212, %f213, %f214;
	fma.rn.f32 	%f217, %f214, %f213, %f215;
	fma.rn.f32 	%f218, %f215, %f214, %f216;
	fma.rn.f32 	%f219, %f216, %f215, %f217;
	fma.rn.f32 	%f220, %f216, %f217, %f218;
	fma.rn.f32 	%f221, %f218, %f217, %f219;
	fma.rn.f32 	%f222, %f219, %f218, %f220;
	fma.rn.f32 	%f223, %f220, %f219, %f221;
	fma.rn.f32 	%f224, %f220, %f221, %f222;
	fma.rn.f32 	%f225, %f222, %f221, %f223;
	fma.rn.f32 	%f226, %f223, %f222, %f224;
	fma.rn.f32 	%f227, %f224, %f223, %f225;
	fma.rn.f32 	%f228, %f224, %f225, %f226;
	fma.rn.f32 	%f229, %f226, %f225, %f227;
	fma.rn.f32 	%f230, %f227, %f226, %f228;
	fma.rn.f32 	%f231, %f228, %f227, %f229;
	fma.rn.f32 	%f232, %f228, %f229, %f230;
	fma.rn.f32 	%f233, %f230, %f229, %f231;
	fma.rn.f32 	%f234, %f231, %f230, %f232;
	fma.rn.f32 	%f235, %f232, %f231, %f233;
	fma.rn.f32 	%f236, %f232, %f233, %f234;
	fma.rn.f32 	%f237, %f234, %f233, %f235;
	fma.rn.f32 	%f238, %f235, %f234, %f236;
	fma.rn.f32 	%f239, %f236, %f235, %f237;
	fma.rn.f32 	%f240, %f236, %f237, %f238;
	fma.rn.f32 	%f241, %f238, %f237, %f239;
	fma.rn.f32 	%f242, %f239, %f238, %f240;
	fma.rn.f32 	%f243, %f240, %f239, %f241;
	fma.rn.f32 	%f244, %f240, %f241, %f242;
	fma.rn.f32 	%f245, %f242, %f241, %f243;
	fma.rn.f32 	%f246, %f243, %f242, %f244;
	fma.rn.f32 	%f247, %f244, %f243, %f245;
	fma.rn.f32 	%f248, %f244, %f245, %f246;
	fma.rn.f32 	%f249, %f246, %f245, %f247;
	fma.rn.f32 	%f250, %f247, %f246, %f248;
	fma.rn.f32 	%f251, %f248, %f247, %f249;
	fma.rn.f32 	%f252, %f248, %f249, %f250;
	fma.rn.f32 	%f253, %f250, %f249, %f251;
	fma.rn.f32 	%f254, %f251, %f250, %f252;
	fma.rn.f32 	%f255, %f252, %f251, %f253;
	fma.rn.f32 	%f256, %f252, %f253, %f254;
	fma.rn.f32 	%f257, %f254, %f253, %f255;
	fma.rn.f32 	%f258, %f255, %f254, %f256;
	fma.rn.f32 	%f259, %f256, %f255, %f257;
	fma.rn.f32 	%f260, %f256, %f257, %f258;
	fma.rn.f32 	%f261, %f258, %f257, %f259;
	fma.rn.f32 	%f262, %f259, %f258, %f260;
	fma.rn.f32 	%f263, %f260, %f259, %f261;
	fma.rn.f32 	%f264, %f260, %f261, %f262;
	fma.rn.f32 	%f268, %f262, %f261, %f263;
	fma.rn.f32 	%f269, %f263, %f262, %f264;
	fma.rn.f32 	%f270, %f264, %f263, %f268;
	fma.rn.f32 	%f271, %f264, %f268, %f269;
	add.s32 	%r8, %r8, 64;
	setp.ne.s32 	%p1, %r8, 1000000;
	@%p1 bra 	$L__BB0_1;
	cvta.to.global.u64 	%rd2, %rd1;
	add.f32 	%f265, %f269, %f268;
	add.f32 	%f266, %f270, %f265;
	add.f32 	%f267, %f271, %f266;
	mov.u32 	%r4, %tid.x;
	mov.u32 	%r5, %ctaid.x;
	mov.u32 	%r6, %ntid.x;
	mad.lo.s32 	%r7, %r5, %r6, %r4;
	mul.wide.u32 	%rd3, %r7, 4;
	add.s64 	%rd4, %rd2, %rd3;
	st.global.f32 	[%rd4], %f267;
	ret;

}
	// .globl	_Z15peak_flops_fp64Pd
.visible .entry _Z15peak_flops_fp64Pd(
	.param .u64 .ptr .align 1 _Z15peak_flops_fp64Pd_param_0
)
{
	.reg .pred 	%p<2>;
	.reg .b32 	%r<9>;
	.reg .b64 	%rd<5>;
	.reg .b64 	%fd<272>;

	ld.param.u64 	%rd1, [_Z15peak_flops_fp64Pd_param_0];
	mov.f64 	%fd271, 0d4010000000000000;
	mov.f64 	%fd270, 0d4008000000000000;
	mov.f64 	%fd269, 0d4000000000000000;
	mov.f64 	%fd268, 0d3FF0000000000000;
	mov.b32 	%r8, 0;
$L__BB1_1:
	.pragma "nounroll";
	fma.rn.f64 	%fd13, %fd269, %fd268, %fd270;
	fma.rn.f64 	%fd14, %fd270, %fd269, %fd271;
	fma.rn.f64 	%fd15, %fd271, %fd270, %fd13;
	fma.rn.f64 	%fd16, %fd271, %fd13, %fd14;
	fma.rn.f64 	%fd17, %fd14, %fd13, %fd15;
	fma.rn.f64 	%fd18, %fd15, %fd14, %fd16;
	fma.rn.f64 	%fd19, %fd16, %fd15, %fd17;
	fma.rn.f64 	%fd20, %fd16, %fd17, %fd18;
	fma.rn.f64 	%fd21, %fd18, %fd17, %fd19;
	fma.rn.f64 	%fd22, %fd19, %fd18, %fd20;
	fma.rn.f64 	%fd23, %fd20, %fd19, %fd21;
	fma.rn.f64 	%fd24, %fd20, %fd21, %fd22;
	fma.rn.f64 	%fd25, %fd22, %fd21, %fd23;
	fma.rn.f64 	%fd26, %fd23, %fd22, %fd24;
	fma.rn.f64 	%fd27, %fd24, %fd23, %fd25;
	fma.rn.f64 	%fd28, %fd24, %fd25, %fd26;
	fma.rn.f64 	%fd29, %fd26, %fd25, %fd27;
	fma.rn.f64 	%fd30, %fd27, %fd26, %fd28;
	fma.rn.f64 	%fd31, %fd28, %fd27, %fd29;
	fma.rn.f64 	%fd32, %fd28, %fd29, %fd30;
	fma.rn.f64 	%fd33, %fd30, %fd29, %fd31;
	fma.rn.f64 	%fd34, %fd31, %fd30, %fd32;
	fma.rn.f64 	%fd35, %fd32, %fd31, %fd33;
	fma.rn.f64 	%fd36, %fd32, %fd33, %fd34;
	fma.rn.f64 	%fd37, %fd34, %fd33, %fd35;
	fma.rn.f64 	%fd38, %fd35, %fd34, %fd36;
	fma.rn.f64 	%fd39, %fd36, %fd35, %fd37;
	fma.rn.f64 	%fd40, %fd36, %fd37, %fd38;
	fma.rn.f64 	%fd41, %fd38, %fd37, %fd39;
	fma.rn.f64 	%fd42, %fd39, %fd38, %fd40;
	fma.rn.f64 	%fd43, %fd40, %fd39, %fd41;
	fma.rn.f64 	%fd44, %fd40, %fd41, %fd42;
	fma.rn.f64 	%fd45, %fd42, %fd41, %fd43;
	fma.rn.f64 	%fd46, %fd43, %fd42, %fd44;
	fma.rn.f64 	%fd47, %fd44, %fd43, %fd45;
	fma.rn.f64 	%fd48, %fd44, %fd45, %fd46;
	fma.rn.f64 	%fd49, %fd46, %fd45, %fd47;
	fma.rn.f64 	%fd50, %fd47, %fd46, %fd48;
	fma.rn.f64 	%fd51, %fd48, %fd47, %fd49;
	fma.rn.f64 	%fd52, %fd48, %fd49, %fd50;
	fma.rn.f64 	%fd53, %fd50, %fd49, %fd51;
	fma.rn.f64 	%fd54, %fd51, %fd50, %fd52;
	fma.rn.f64 	%fd55, %fd52, %fd51, %fd53;
	fma.rn.f64 	%fd56, %fd52, %fd53, %fd54;
	fma.rn.f64 	%fd57, %fd54, %fd53, %fd55;
	fma.rn.f64 	%fd58, %fd55, %fd54, %fd56;
	fma.rn.f64 	%fd59, %fd56, %fd55, %fd57;
	fma.rn.f64 	%fd60, %fd56, %fd57, %fd58;
	fma.rn.f64 	%fd61, %fd58, %fd57, %fd59;
	fma.rn.f64 	%fd62, %fd59, %fd58, %fd60;
	fma.rn.f64 	%fd63, %fd60, %fd59, %fd61;
	fma.rn.f64 	%fd64, %fd60, %fd61, %fd62;
	fma.rn.f64 	%fd65, %fd62, %fd61, %fd63;
	fma.rn.f64 	%fd66, %fd63, %fd62, %fd64;
	fma.rn.f64 	%fd67, %fd64, %fd63, %fd65;
	fma.rn.f64 	%fd68, %fd64, %fd65, %fd66;
	fma.rn.f64 	%fd69, %fd66, %fd65, %fd67;
	fma.rn.f64 	%fd70, %fd67, %fd66, %fd68;
	fma.rn.f64 	%fd71, %fd68, %fd67, %fd69;
	fma.rn.f64 	%fd72, %fd68, %fd69, %fd70;
	fma.rn.f64 	%fd73, %fd70, %fd69, %fd71;
	fma.rn.f64 	%fd74, %fd71, %fd70, %fd72;
	fma.rn.f64 	%fd75, %fd72, %fd71, %fd73;
	fma.rn.f64 	%fd76, %fd72, %fd73, %fd74;
	fma.rn.f64 	%fd77, %fd74, %fd73, %fd75;
	fma.rn.f64 	%fd78, %fd75, %fd74, %fd76;
	fma.rn.f64 	%fd79, %fd76, %fd75, %fd77;
	fma.rn.f64 	%fd80, %fd76, %fd77, %fd78;
	fma.rn.f64 	%fd81, %fd78, %fd77, %fd79;
	fma.rn.f64 	%fd82, %fd79, %fd78, %fd80;
	fma.rn.f64 	%fd83, %fd80, %fd79, %fd81;
	fma.rn.f64 	%fd84, %fd80, %fd81, %fd82;
	fma.rn.f64 	%fd85, %fd82, %fd81, %fd83;
	fma.rn.f64 	%fd86, %fd83, %fd82, %fd84;
	fma.rn.f64 	%fd87, %fd84, %fd83, %fd85;
	fma.rn.f64 	%fd88, %fd84, %fd85, %fd86;
	fma.rn.f64 	%fd89, %fd86, %fd85, %fd87;
	fma.rn.f64 	%fd90, %fd87, %fd86, %fd88;
	fma.rn.f64 	%fd91, %fd88, %fd87, %fd89;
	fma.rn.f64 	%fd92, %fd88, %fd89, %fd90;
	fma.rn.f64 	%fd93, %fd90, %fd89, %fd91;
	fma.rn.f64 	%fd94, %fd91, %fd90, %fd92;
	fma.rn.f64 	%fd95, %fd92, %fd91, %fd93;
	fma.rn.f64 	%fd96, %fd92, %fd93, %fd94;
	fma.rn.f64 	%fd97, %fd94, %fd93, %fd95;
	fma.rn.f64 	%fd98, %fd95, %fd94, %fd96;
	fma.rn.f64 	%fd99, %fd96, %fd95, %fd97;
	fma.rn.f64 	%fd100, %fd96, %fd97, %fd98;
	fma.rn.f64 	%fd101, %fd98, %fd97, %fd99;
	fma.rn.f64 	%fd102, %fd99, %fd98, %fd100;
	fma.rn.f64 	%fd103, %fd100, %fd99, %fd101;
	fma.rn.f64 	%fd104, %fd100, %fd101, %fd102;
	fma.rn.f64 	%fd105, %fd102, %fd101, %fd103;
	fma.rn.f64 	%fd106, %fd103, %fd102, %fd104;
	fma.rn.f64 	%fd107, %fd104, %fd103, %fd105;
	fma.rn.f64 	%fd108, %fd104, %fd105, %fd106;
	fma.rn.f64 	%fd109, %fd106, %fd105, %fd107;
	fma.rn.f64 	%fd110, %fd107, %fd106, %fd108;
	fma.rn.f64 	%fd111, %fd108, %fd107, %fd109;
	fma.rn.f64 	%fd112, %fd108, %fd109, %fd110;
	fma.rn.f64 	%fd113, %fd110, %fd109, %fd111;
	fma.rn.f64 	%fd114, %fd111, %fd110, %fd112;
	fma.rn.f64 	%fd115, %fd112, %fd111, %fd113;
	fma.rn.f64 	%fd116, %fd112, %fd113, %fd114;
	fma.rn.f64 	%fd117, %fd114, %fd113, %fd115;
	fma.rn.f64 	%fd118, %fd115, %fd114, %fd116;
	fma.rn.f64 	%fd119, %fd116, %fd115, %fd117;
	fma.rn.f64 	%fd120, %fd116, %fd117, %fd118;
	fma.rn.f64 	%fd121, %fd118, %fd117, %fd119;
	fma.rn.f64 	%fd122, %fd119, %fd118, %fd120;
	fma.rn.f64 	%fd123, %fd120, %fd119, %fd121;
	fma.rn.f64 	%fd124, %fd120, %fd121, %fd122;
	fma.rn.f64 	%fd125, %fd122, %fd121, %fd123;
	fma.rn.f64 	%fd126, %fd123, %fd122, %fd124;
	fma.rn.f64 	%fd127, %fd124, %fd123, %fd125;
	fma.rn.f64 	%fd128, %fd124, %fd125, %fd126;
	fma.rn.f64 	%fd129, %fd126, %fd125, %fd127;
	fma.rn.f64 	%fd130, %fd127, %fd126, %fd128;
	fma.rn.f64 	%fd131, %fd128, %fd127, %fd129;
	fma.rn.f64 	%fd132, %fd128, %fd129, %fd130;
	fma.rn.f64 	%fd133, %fd130, %fd129, %fd131;
	fma.rn.f64 	%fd134, %fd131, %fd130, %fd132;
	fma.rn.f64 	%fd135, %fd132, %fd131, %fd133;
	fma.rn.f64 	%fd136, %fd132, %fd133, %fd134;
	fma.rn.f64 	%fd137, %fd134, %fd133, %fd135;
	fma.rn.f64 	%fd138, %fd135, %fd134, %fd136;
	fma.rn.f64 	%fd139, %fd136, %fd135, %fd137;
	fma.rn.f64 	%fd140, %fd136, %fd137, %fd138;
	fma.rn.f64 	%fd141, %fd138, %fd137, %fd139;
	fma.rn.f64 	%fd142, %fd139, %fd138, %fd140;
	fma.rn.f64 	%fd143, %fd140, %fd139, %fd141;
	fma.rn.f64 	%fd144, %fd140, %fd141, %fd142;
	fma.rn.f64 	%fd145, %fd142, %fd141, %fd143;
	fma.rn.f64 	%fd146, %fd143, %fd142, %fd144;
	fma.rn.f64 	%fd147, %fd144, %fd143, %fd145;
	fma.rn.f64 	%fd148, %fd144, %fd145, %fd146;
	fma.rn.f64 	%fd149, %fd146, %fd145, %fd147;
	fma.rn.f64 	%fd150, %fd147, %fd146, %fd148;
	fma.rn.f64 	%fd151, %fd148, %fd147, %fd149;
	fma.rn.f64 	%fd152, %fd148, %fd149, %fd150;
	fma.rn.f64 	%fd153, %fd150, %fd149, %fd151;
	fma.rn.f64 	%fd154, %fd151, %fd150, %fd152;
	fma.rn.f64 	%fd155, %fd152, %fd151, %fd153;
	fma.rn.f64 	%fd156, %fd152, %fd153, %fd154;
	fma.rn.f64 	%fd157, %fd154, %fd153, %fd155;
	fma.rn.f64 	%fd158, %fd155, %fd154, %fd156;
	fma.rn.f64 	%fd159, %fd156, %fd155, %fd157;
	fma.rn.f64 	%fd160, %fd156, %fd157, %fd158;
	fma.rn.f64 	%fd161, %fd158, %fd157, %fd159;
	fma.rn.f64 	%fd162, %fd159, %fd158, %fd160;
	fma.rn.f64 	%fd163, %fd160, %fd159, %fd161;
	fma.rn.f64 	%fd164, %fd160, %fd161, %fd162;
	fma.rn.f64 	%fd165, %fd162, %fd161, %fd163;
	fma.rn.f64 	%fd166, %fd163, %fd162, %fd164;
	fma.rn.f64 	%fd167, %fd164, %fd163, %fd165;
	fma.rn.f64 	%fd168, %fd164, %fd165, %fd166;
	fma.rn.f64 	%fd169, %fd166, %fd165, %fd167;
	fma.rn.f64 	%fd170, %fd167, %fd166, %fd168;
	fma.rn.f64 	%fd171, %fd168, %fd167, %fd169;
	fma.rn.f64 	%fd172, %fd168, %fd169, %fd170;
	fma.rn.f64 	%fd173, %fd170, %fd169, %fd171;
	fma.rn.f64 	%fd174, %fd171, %fd170, %fd172;
	fma.rn.f64 	%fd175, %fd172, %fd171, %fd173;
	fma.rn.f64 	%fd176, %fd172, %fd173, %fd174;
	fma.rn.f64 	%fd177, %fd174, %fd173, %fd175;
	fma.rn.f64 	%fd178, %fd175, %fd174, %fd176;
	fma.rn.f64 	%fd179, %fd176, %fd175, %fd177;
	fma.rn.f64 	%fd180, %fd176, %fd177, %fd178;
	fma.rn.f64 	%fd181, %fd178, %fd177, %fd179;
	fma.rn.f64 	%fd182, %fd179, %fd178, %fd180;
	fma.rn.f64 	%fd183, %fd180, %fd179, %fd181;
	fma.rn.f64 	%fd184, %fd180, %fd181, %fd182;
	fma.rn.f64 	%fd185, %fd182, %fd181, %fd183;
	fma.rn.f64 	%fd186, %fd183, %fd182, %fd184;
	fma.rn.f64 	%fd187, %fd184, %fd183, %fd185;
	fma.rn.f64 	%fd188, %fd184, %fd185, %fd186;
	fma.rn.f64 	%fd189, %fd186, %fd185, %fd187;
	fma.rn.f64 	%fd190, %fd187, %fd186, %fd188;
	fma.rn.f64 	%fd191, %fd188, %fd187, %fd189;
	fma.rn.f64 	%fd192, %fd188, %fd189, %fd190;
	fma.rn.f64 	%fd193, %fd190, %fd189, %fd191;
	fma.rn.f64 	%fd194, %fd191, %fd190, %fd192;
	fma.rn.f64 	%fd195, %fd192, %fd191, %fd193;
	fma.rn.f64 	%fd196, %fd192, %fd193, %fd194;
	fma.rn.f64 	%fd197, %fd194, %fd193, %fd195;
	fma.rn.f64 	%fd198, %fd195, %fd194, %fd196;
	fma.rn.f64 	%fd199, %fd196, %fd195, %fd197;
	fma.rn.f64 	%fd200, %fd196, %fd197, %fd198;
	fma.rn.f64 	%fd201, %fd198, %fd197, %fd199;
	fma.rn.f64 	%fd202, %fd199, %fd198, %fd200;
	fma.rn.f64 	%fd203, %fd200, %fd199, %fd201;
	fma.rn.f64 	%fd204, %fd200, %fd201, %fd202;
	fma.rn.f64 	%fd205, %fd202, %fd201, %fd203;
	fma.rn.f64 	%fd206, %fd203, %fd202, %fd204;
	fma.rn.f64 	%fd207, %fd204, %fd203, %fd205;
	fma.rn.f64 	%fd208, %fd204, %fd205, %fd206;
	fma.rn.f64 	%fd209, %fd206, %fd205, %fd207;
	fma.rn.f64 	%fd210, %fd207, %fd206, %fd208;
	fma.rn.f64 	%fd211, %fd208, %fd207, %fd209;
	fma.rn.f64 	%fd212, %fd208, %fd209, %fd210;
	fma.rn.f64 	%fd213, %fd210, %fd209, %fd211;
	fma.rn.f64 	%fd214, %fd211, %fd210, %fd212;
	fma.rn.f64 	%fd215, %fd212, %fd211, %fd213;
	fma.rn.f64 	%fd216, %fd212, %fd213, %fd214;
	fma.rn.f64 	%fd217, %fd214, %fd213, %fd215;
	fma.rn.f64 	%fd218, %fd215, %fd214, %fd216;
	fma.rn.f64 	%fd219, %fd216, %fd215, %fd217;
	fma.rn.f64 	%fd220, %fd216, %fd217, %fd218;
	fma.rn.f64 	%fd221, %fd218, %fd217, %fd219;
	fma.rn.f64 	%fd222, %fd219, %fd218, %fd220;
	fma.rn.f64 	%fd223, %fd220, %fd219, %fd221;
	fma.rn.f64 	%fd224, %fd220, %fd221, %fd222;
	fma.rn.f64 	%fd225, %fd222, %fd221, %fd223;
	fma.rn.f64 	%fd226, %fd223, %fd222, %fd224;
	fma.rn.f64 	%fd227, %fd224, %fd223, %fd225;
	fma.rn.f64 	%fd228, %fd224, %fd225, %fd226;
	fma.rn.f64 	%fd229, %fd226, %fd225, %fd227;
	fma.rn.f64 	%fd230, %fd227, %fd226, %fd228;
	fma.rn.f64 	%fd231, %fd228, %fd227, %fd229;
	fma.rn.f64 	%fd232, %fd228, %fd229, %fd230;
	fma.rn.f64 	%fd233, %fd230, %fd229, %fd231;
	fma.rn.f64 	%fd234, %fd231, %fd230, %fd232;
	fma.rn.f64 	%fd235, %fd232, %fd231, %fd233;
	fma.rn.f64 	%fd236, %fd232, %fd233, %fd234;
	fma.rn.f64 	%fd237, %fd234, %fd233, %fd235;
	fma.rn.f64 	%fd238, %fd235, %fd234, %fd236;
	fma.rn.f64 	%fd239, %fd236, %fd235, %fd237;
	fma.rn.f64 	%fd240, %fd236, %fd237, %fd238;
	fma.rn.f64 	%fd241, %fd238, %fd237, %fd239;
	fma.rn.f64 	%fd242, %fd239, %fd238, %fd240;
	fma.rn.f64 	%fd243, %fd240, %fd239, %fd241;
	fma.rn.f64 	%fd244, %fd240, %fd241, %fd242;
	fma.rn.f64 	%fd245, %fd242, %fd241, %fd243;
	fma.rn.f64 	%fd246, %fd243, %fd242, %fd244;
	fma.rn.f64 	%fd247, %fd244, %fd243, %fd245;
	fma.rn.f64 	%fd248, %fd244, %fd245, %fd246;
	fma.rn.f64 	%fd249, %fd246, %fd245, %fd247;
	fma.rn.f64 	%fd250, %fd247, %fd246, %fd248;
	fma.rn.f64 	%fd251, %fd248, %fd247, %fd249;
	fma.rn.f64 	%fd252, %fd248, %fd249, %fd250;
	fma.rn.f64 	%fd253, %fd250, %fd249, %fd251;
	fma.rn.f64 	%fd254, %fd251, %fd250, %fd252;
	fma.rn.f64 	%fd255, %fd252, %fd251, %fd253;
	fma.rn.f64 	%fd256, %fd252, %fd253, %fd254;
	fma.rn.f64 	%fd257, %fd254, %fd253, %fd255;
	fma.rn.f64 	%fd258, %fd255, %fd254, %fd256;
	fma.rn.f64 	%fd259, %fd256, %fd255, %fd257;
	fma.rn.f64 	%fd260, %fd256, %fd257, %fd258;
	fma.rn.f64 	%fd261, %fd258, %fd257, %fd259;
	fma.rn.f64 	%fd262, %fd259, %fd258, %fd260;
	fma.rn.f64 	%fd263, %fd260, %fd259, %fd261;
	fma.rn.f64 	%fd264, %fd260, %fd261, %fd262;
	fma.rn.f64 	%fd268, %fd262, %fd261, %fd263;
	fma.rn.f64 	%fd269, %fd263, %fd262, %fd264;
	fma.rn.f64 	%fd270, %fd264, %fd263, %fd268;
	fma.rn.f64 	%fd271, %fd264, %fd268, %fd269;
	add.s32 	%r8, %r8, 64;
	setp.ne.s32 	%p1, %r8, 1000000;
	@%p1 bra 	$L__BB1_1;
	cvta.to.global.u64 	%rd2, %rd1;
	add.f64 	%fd265, %fd269, %fd268;
	add.f64 	%fd266, %fd270, %fd265;
	add.f64 	%fd267, %fd271, %fd266;
	mov.u32 	%r4, %tid.x;
	mov.u32 	%r5, %ctaid.x;
	mov.u32 	%r6, %ntid.x;
	mad.lo.s32 	%r7, %r5, %r6, %r4;
	mul.wide.u32 	%rd3, %r7, 8;
	add.s64 	%rd4, %rd2, %rd3;
	st.global.f64 	[%rd4], %fd267;
	ret;

}
	// .globl	_Z15peak_flops_fp16P6__half
.visible .entry _Z15peak_flops_fp16P6__half(
	.param .u64 .ptr .align 1 _Z15peak_flops_fp16P6__half_param_0
)
{
	.reg .pred 	%p<2>;
	.reg .b16 	%rs<1566>;
	.reg .b32 	%r<9>;
	.reg .b32 	%f<5>;
	.reg .b64 	%rd<5>;

	ld.param.u64 	%rd1, [_Z15peak_flops_fp16P6__half_param_0];
	mov.f32 	%f1, 0f3F800000;
	// begin inline asm
	{  cvt.rn.f16.f32 %rs1563, %f1;}

	// end inline asm
	mov.f32 	%f2, 0f40000000;
	// begin inline asm
	{  cvt.rn.f16.f32 %rs1562, %f2;}

	// end inline asm
	mov.f32 	%f3, 0f40400000;
	// begin inline asm
	{  cvt.rn.f16.f32 %rs1565, %f3;}

	// end inline asm
	mov.f32 	%f4, 0f40800000;
	// begin inline asm
	{  cvt.rn.f16.f32 %rs1564, %f4;}

	// end inline asm
	mov.b32 	%r8, 0;
$L__BB2_1:
	.pragma "nounroll";
	// begin inline asm
	{mul.f16 %rs17,%rs1563,%rs1562;
}
	// end inline asm
	// begin inline asm
	{add.f16 %rs20,%rs17,%rs1565;
}
	// end inline asm
	// begin inline asm
	{mul.f16 %rs23,%rs1562,%rs1565;
}
	// end inline asm
	// begin inline asm
	{add.f16 %rs26,%rs23,%rs1564;
}
	// end inline asm
	// begin inline asm
	{mul.f16 %rs29,%rs1565,%rs1564;
}
	// end inline asm
	// begin inline asm
	{add.f16 %rs32,%rs29,%rs20;
}
	// end inline asm
	// begin inline asm
	{mul.f16 %rs35,%rs1564,%rs20;
}
	// end inline asm
	// begin inline asm
	{add.f16 %rs38,%rs35,%rs26;
}
	// end inline asm
	// begin inline asm
	{mul.f16 %rs41,%rs20,%rs26;
}
	// end inline asm
	// begin inline asm
	{add.f16 %rs44,%rs41,%rs32;
}
	// end inline asm
	// begin inline asm
	{mul.f16 %rs47,%rs26,%rs32;
}
	// end inline asm
	// begin inline asm
	{add.f16 %rs50,%rs47,%rs38;
}
	// end inline asm
	// begin inline asm
	{mul.f16 %rs53,%rs32,%rs38;
}
	// end inline asm
	// begin inline asm
	{add.f16 %rs56,%rs53,%rs44;
}
	// end inline asm
	// begin inline asm
	{mul.f16 %rs59,%rs38,%rs44;
}
	// end inline asm
	// begin inline asm
	{add.f16 %rs62,%rs59,%rs50;
}
	// end inline asm
	// begin inline asm
	{mul.f16 %rs65,%rs44,%rs50;
}
	// end inline asm
	// begin inline asm
	{add.f16 %rs68,%rs65,%rs56;
}
	// end inline asm
	// begin inline asm
	{mul.f16 %rs71,%rs50,%rs56;
}
	// end inline asm
	// begin inline asm
	{add.f16 %rs74,%rs71,%rs62;
}
	// end inline asm
	// begin inline asm
	{mul.f16 %rs77,%rs56,%rs62;
}
	// end inline asm
	// begin inline asm
	{add.f16 %rs80,%rs77,%rs68;
}
	// end inline asm
	// begin inline asm
	{mul.f16 %rs83,%rs62,%rs68;
}
	// end inline asm
	// begin inline asm
	{add.f16 %rs86,%rs83,%rs74;
}
	// end inline asm
	// begin inline asm
	{mul.f16 %rs89,%rs68,%rs74;
}
	// end inline asm
	// begin inline asm
	{add.f16 %rs92,%rs89,%rs80;
}
	// end inline asm
	// begin inline asm
	{mul.f16 %rs95,%rs74,%rs80;
}
	// end inline asm
	// begin inline asm
	{add.f16 %rs98,%rs95,%rs86;
}
	// end inline asm
	// begin inline asm
	{mul.f16 %rs101,%rs80,%rs86;
}
	// end inline asm
	// begin inline asm
	{add.f16 %rs104,%rs101,%rs92;
}
	// end inline asm
	// begin inline asm
	{mul.f16 %rs107,%rs86,%rs92;
}
	// end inline asm
	// begin inline asm
	{add.f16 %rs110,%rs107,%rs98;
}
	// end inline asm
	// begin inline asm
	{mul.f16 %rs113,%rs92,%rs98;
}
	// end inline asm
	// begin inline asm
	{add.f16 %rs116,%rs113,%rs104;
}
	// end inline asm
	// begin inline asm
	{mul.f16 %rs119,%rs98,%rs104;
}
	// end inline asm
	// begin inline asm
	{add.f16 %rs122,%rs119,%rs110;
}
	// end inline asm
	// begin inline asm
	{mul.f16 %rs125,%rs104,%rs110;
}
	// end inline asm
	// begin inline asm
	{add.f16 %rs128,%rs125,%rs116;
}
	// end inline asm
	// begin inline asm
	{mul.f16 %rs131,%rs110,%rs116;
}
	// end inline asm
	// begin inline asm
	{add.f16 %rs134,%rs131,%rs122;
}
	// end inline asm
	// begin inline asm
	{mul.f16 %rs137,%rs116,%rs122;
}
	// end inline asm
	// begin inline asm
	{add.f16 %rs140,%rs137,%rs128;
}
	// end inline asm
	// begin inline asm
	{mul.f16 %rs143,%rs122,%rs128;
}
	// end inline asm
	// begin inline asm
	{add.f16 %rs146,%rs143,%rs134;
}
	// end inline asm
	// begin inline asm
	{mul.f16 %rs149,%rs128,%rs134;
}
	// end inline asm
	// begin inline asm
	{add.f16 %rs152,%rs149,%rs140;
}
	// end inline asm
	// begin inline asm
	{mul.f16 %rs155,%rs134,%rs140;
}
	// end inline asm
	// begin inline asm
	{add.f16 %rs158,%rs155,%rs146;
}
	// end inline asm
	// begin inline asm
	{mul.f16 %rs161,%rs140,%rs146;
}
	// end inline asm
	// begin inline asm
	{add.f16 %rs164,%rs161,%rs152;
}
	// end inline asm
	// begin inline asm
	{mul.f16 %rs167,%rs146,%rs152;
}
	// end inline asm
	// begin inline asm
	{add.f16 %rs170,%rs167,%rs158;
}
	// end inline asm
	// begin inline asm
	{mul.f16 %rs173,%rs152,%rs158;
}
	// end inline asm
	// begin inline asm
	{add.f16 %rs176,%rs173,%rs164;
}
	// end inline asm
	// begin inline asm
	{mul.f16 %rs179,%rs158,%rs164;
}
	// end inline asm
	// begin inline asm
	{add.f16 %rs182,%rs179,%rs170;
}
	// end inline asm
	// begin inline asm
	{mul.f16 %rs185,%rs164,%rs170;
}
	// end inline asm
	// begin inline asm
	{add.f16 %rs188,%rs185,%rs176;
}
	// end inline asm
	// begin inline asm
	{mul.f16 %rs191,%rs170,%rs176;
}
	// end inline asm
	// begin inline asm
	{add.f16 %rs194,%rs191,%rs182;
}
	// end inline asm
	// begin inline asm
	{mul.f16 %rs197,%rs176,%rs182;
}
	// end inline asm
	// begin inline asm
	{add.f16 %rs200,%rs197,%rs188;
}
	// end inline asm
	// begin inline asm
	{mul.f16 %rs203,%rs182,%rs188;
}
	// end inline asm
	// begin inline asm
	{add.f16 %rs206,%rs203,%rs194;
}
	// end inline asm
	// begin inline asm
	{mul.f16 %rs209,%rs188,%rs194;
}
	// end inline asm
	// begin inline asm
	{add.f16 %rs212,%rs209,%rs200;
}
	// end inline asm
	// begin inline asm
	{mul.f16 %rs215,%rs194,%rs200;
}
	// end inline asm
	// begin inline asm
	{add.f16 %rs218,%rs215,%rs206;
}
	// end inline asm
	// begin inline asm
	{mul.f16 %rs221,%rs200,%rs206;
}
	// end inline asm
	// begin inline asm
	{add.f16 %rs224,%rs221,%rs212;
}
	// end inline asm
	// begin inline asm
	{mul.f16 %rs227,%rs206,%rs212;
}
	// end inline asm
	// begin inline asm
	{add.f16 %rs230,%rs227,%rs218;
}
	// end inline asm
	// begin inline asm
	{mul.f16 %rs233,%rs212,%rs218;
}
	// end inline asm
	// begin inline asm
	{add.f16 %rs236,%rs233,%rs224;
}
	// end inline asm
	// begin inline asm
	{mul.f16 %rs239,%rs218,%rs224;
}
	// end inline asm
	// begin inline asm
	{add.f16 %rs242,%rs239,%rs230;
}
	// end inline asm
	// begin inline asm
	{mul.f16 %rs245,%rs224,%rs230;
}
	// end inline asm
	// begin inline asm
	{add.f16 %rs248,%rs245,%rs236;
}
	// end inline asm
	// begin inline asm
	{mul.f16 %rs251,%rs230,%rs236;
}
	// end inline asm
	// begin inline asm
	{add.f16 %rs254,%rs251,%rs242;
}
	// end inline asm
	// begin inline asm
	{mul.f16 %rs257,%rs236,%rs242;
}
	// end inline asm
	// begin inline asm
	{add.f16 %rs260,%rs257,%rs248;
}
	// end inline asm
	// begin inline asm
	{mul.f16 %rs263,%rs242,%rs248;
}
	// end inline asm
	// begin inline asm
	{add.f16 %rs266,%rs263,%rs254;
}
	// end inline asm
	// begin inline asm
	{mul.f16 %rs269,%rs248,%rs254;
}
	// end inline asm
	// begin inline asm
	{add.f16 %rs272,%rs269,%rs260;
}
	// end inline asm
	// begin inline asm
	{mul.f16 %rs275,%rs254,%rs260;
}
	// end inline asm
	// begin inline asm
	{add.f16 %rs278,%rs275,%rs266;
}
	// end inline asm
	// begin inline asm
	{mul.f16 %rs281,%rs260,%rs266;
}
	// end inline asm
	// begin inline asm
	{add.f16 %rs284,%rs281,%rs272;
}
	// end inline asm
	// begin inline asm
	{mul.f16 %rs287,%rs266,%rs272;
}
	// end inline asm
	// begin inline asm
	{add.f16 %rs290,%rs287,%rs278;
}
	// end inline asm
	// begin inline asm
	{mul.f16 %rs293,%rs272,%rs278;
}
	// end inline asm
	// begin inline asm
	{add.f16 %rs296,%rs293,%rs284;
}
	// end inline asm
	// begin inline asm
	{mul.f16 %rs299,%rs278,%rs284;
}
	// end inline asm
	// begin inline asm
	{add.f16 %rs302,%rs299,%rs290;
}
	// end inline asm
	// begin inline asm
	{mul.f16 %rs305,%rs284,%rs290;
}
	// end inline asm
	// begin inline asm
	{add.f16 %rs308,%rs305,%rs296;
}
	// end inline asm
	// begin inline asm
	{mul.f16 %rs311,%rs290,%rs296;
}
	// end inline asm
	// begin inline asm
	{add.f16 %rs314,%rs311,%rs302;
}
	// end inline asm
	// begin inline asm
	{mul.f16 %rs317,%rs296,%rs302;
}
	// end inline asm
	// begin inline asm
	{add.f16 %rs320,%rs317,%rs308;
}
	// end inline asm
	// begin inline asm
	{mul.f16 %rs323,%rs302,%rs308;
}
	// end inline asm
	// begin inline asm
	{add.f16 %rs326,%rs323,%rs314;
}
	// end inline asm
	// begin inline asm
	{mul.f16 %rs329,%rs308,%rs314;
}
	// end inline asm
	// begin inline asm
	{add.f16 %rs332,%rs329,%rs320;
}
	// end inline asm
	// begin inline asm
	{mul.f16 %rs335,%rs314,%rs320;
}
	// end inline asm
	// begin inline asm
	{add.f16 %rs338,%rs335,%rs326;
}
	// end inline asm
	// begin inline asm
	{mul.f16 %rs341,%rs320,%rs326;
}
	// end inline asm
	// begin inline asm
	{add.f16 %rs344,%rs341,%rs332;
}
	// end inline asm
	// begin inline asm
	{mul.f16 %rs347,%rs326,%rs332;
}
	// end inline asm
	// begin inline asm
	{add.f16 %rs350,%rs347,%rs338;
}
	// end inline asm
	// begin inline asm
	{mul.f16 %rs353,%rs332,%rs338;
}
	// end inline asm
	// begin inline asm
	{add.f16 %rs356,%rs353,%rs344;
}
	// end inline asm
	// begin inline asm
	{mul.f16 %rs359,%rs338,%rs344;
}
	// end inline asm
	// begin inline asm
	{add.f16 %rs362,%rs359,%rs350;
}
	// end inline asm
	// begin inline asm
	{mul.f16 %rs365,%rs344,%rs350;
}
	// end inline asm
	// begin inline asm
	{add.f16 %rs368,%rs365,%rs356;
}
	// end inline asm
	// begin inline asm
	{mul.f16 %rs371,%rs350,%rs356;
}
	// end inline asm
	// begin inline asm
	{add.f16 %rs374,%rs371,%rs362;
}
	// end inline asm
	// begin inline asm
	{mul.f16 %rs377,%rs356,%rs362;
}
	// end inline asm
	// begin inline asm
	{add.f16 %rs380,%rs377,%rs368;
}
	// end inline asm
	// begin inline asm
	{mul.f16 %rs383,%rs362,%rs368;
}
	// end inline asm
	// begin inline asm
	{add.f16 %rs386,%rs383,%rs374;
}
	// end inline asm
	// begin inline asm
	{mul.f16 %rs389,%rs368,%rs374;
}
	// end inline asm
	// begin inline asm
	{add.f16 %rs392,%rs389,%rs380;
}
	// end inline asm
	// begin inline asm
	{mul.f16 %rs395,%rs374,%rs380;
}
	// end inline asm
	// begin inline asm
	{add.f16 %rs398,%rs395,%rs386;
}
	// end inline asm
	// begin inline asm
	{mul.f16 %rs401,%rs380,%rs386;
}
	// end inline asm
	// begin inline asm
	{add.f16 %rs404,%rs401,%rs392;
}
	// end inline asm
	// begin inline asm
	{mul.f16 %rs407,%rs386,%rs392;
}
	// end inline asm
	// begin inline asm
	{add.f16 %rs410,%rs407,%rs398;
}
	// end inline asm
	// begin inline asm
	{mul.f16 %rs413,%rs392,%rs398;
}
	// end inline asm
	// begin inline asm
	{add.f16 %rs416,%rs413,%rs404;
}
	// end inline asm
	// begin inline asm
	{mul.f16 %rs419,%rs398,%rs404;
}
	// end inline asm
	// begin inline asm
	{add.f16 %rs422,%rs419,%rs410;
}
	// end inline asm
	// begin inline asm
	{mul.f16 %rs425,%rs404,%rs410;
}
	// end inline asm
	// begin inline asm
	{add.f16 %rs428,%rs425,%rs416;
}
	// end inline asm
	// begin inline asm
	{mul.f16 %rs431,%rs410,%rs416;
}
	// end inline asm
	// begin inline asm
	{add.f16 %rs434,%rs431,%rs422;
}
	// end inline asm
	// begin inline asm
	{mul.f16 %rs437,%rs416,%rs422;
}
	// end inline asm
	// begin inline asm
	{add.f16 %rs440,%rs437,%rs428;
}
	// end inline asm
	// begin inline asm
	{mul.f16 %rs443,%rs422,%rs428;
}
	// end inline asm
	// begin inline asm
	{add.f16 %rs446,%rs443,%rs434;
}
	// end inline asm
	// begin inline asm
	{mul.f16 %rs449,%rs428,%rs434;
}
	// end inline asm
	// begin inline asm
	{add.f16 %rs452,%rs449,%rs440;
}
	// end inline asm
	// begin inline asm
	{mul.f16 %rs455,%rs434,%rs440;
}
	// end inline asm
	// begin inline asm
	{add.f16 %rs458,%rs455,%rs446;
}
	// end inline asm
	// begin inline asm
	{mul.f16 %rs461,%rs440,%rs446;
}
	// end inline asm
	// begin inline asm
	{add.f16 %rs464,%rs461,%rs452;
}
	// end inline asm
	// begin inline asm
	{mul.f16 %rs467,%rs446,%rs452;
}
	// end inline asm
	// begin inline asm
	{add.f16 %rs470,%rs467,%rs458;
}
	// end inline asm
	// begin inline asm
	{mul.f16 %rs473,%rs452,%rs458;
}
	// end inline asm
	// begin inline asm
	{add.f16 %rs476,%rs473,%rs464;
}
	// end inline asm
	// begin inline asm
	{mul.f16 %rs479,%rs458,%rs464;
}
	// end inline asm
	// begin inline asm
	{add.f16 %rs482,%rs479,%rs470;
}
	// end inline asm
	// begin inline asm
	{mul.f16 %rs485,%rs464,%rs470;
}
	// end inline asm
	// begin inline asm
	{add.f16 %rs488,%rs485,%rs476;
}
	// end inline asm
	// begin inline asm
	{mul.f16 %rs491,%rs470,%rs476;
}
	// end inline asm
	// begin inline asm
	{add.f16 %rs494,%rs491,%rs482;
}
	// end inline asm
	// begin inline asm
	{mul.f16 %rs497,%rs476,%rs482;
}
	// end inline asm
	// begin inline asm
	{add.f16 %rs500,%rs497,%rs488;
}
	// end inline asm
	// begin inline asm
	{mul.f16 %rs503,%rs482,%rs488;
}
	// end inline asm
	// begin inline asm
	{add.f16 %rs506,%rs503,%rs494;
}
	// end inline asm
	// begin inline asm
	{mul.f16 %rs509,%rs488,%rs494;
}
	// end inline asm
	// begin inline asm
	{add.f16 %rs512,%rs509,%rs500;
}
	// end inline asm
	// begin inline asm
	{mul.f16 %rs515,%rs494,%rs500;
}
	// end inline asm
	// begin inline asm
	{add.f16 %rs518,%rs515,%rs506;
}
	// end inline asm
	// begin inline asm
	{mul.f16 %rs521,%rs500,%rs506;
}
	// end inline asm
	// begin inline asm
	{add.f16 %rs524,%rs521,%rs512;
}
	// end inline asm
	// begin inline asm
	{mul.f16 %rs527,%rs506,%rs512;
}
	// end inline asm
	// begin inline asm
	{add.f16 %rs530,%rs527,%rs518;
}
	// end inline asm
	// begin inline asm
	{mul.f16 %rs533,%rs512,%rs518;
}
	// end inline asm
	// begin inline asm
	{add.f16 %rs536,%rs533,%rs524;
}
	// end inline asm
	// begin inline asm
	{mul.f16 %rs539,%rs518,%rs524;
}
	// end inline asm
	// begin inline asm
	{add.f16 %rs542,%rs539,%rs530;
}
	// end inline asm
	// begin inline asm
	{mul.f16 %rs545,%rs524,%rs530;
}
	// end inline asm
	// begin inline asm
	{add.f16 %rs548,%rs545,%rs536;
}
	// end inline asm
	// begin inline asm
	{mul.f16 %rs551,%rs530,%rs536;
}
	// end inline asm
	// begin inline asm
	{add.f16 %rs554,%rs551,%rs542;
}
	// end inline asm
	// begin inline asm
	{mul.f16 %rs557,%rs536,%rs542;
}
	// end inline asm
	// begin inline asm
	{add.f16 %rs560,%rs557,%rs548;
}
	// end inline asm
	// begin inline asm
	{mul.f16 %rs563,%rs542,%rs548;
}
	// end inline asm
	// begin inline asm
	{add.f16 %rs566,%rs563,%rs554;
}
	// end inline asm
	// begin inline asm
	{mul.f16 %rs569,%rs548,%rs554;
}
	// end inline asm
	// begin inline asm
	{add.f16 %rs572,%rs569,%rs560;
}
	// end inline asm
	// begin inline asm
	{mul.f16 %rs575,%rs554,%rs560;
}
	// end inline asm
	// begin inline asm
	{add.f16 %rs578,%rs575,%rs566;
}
	// end inline asm
	// begin inline asm
	{mul.f16 %rs581,%rs560,%rs566;
}
	// end inline asm
	// begin inline asm
	{add.f16 %rs584,%rs581,%rs572;
}
	// end inline asm
	// begin inline asm
	{mul.f16 %rs587,%rs566,%rs572;
}
	// end inline asm
	// begin inline asm
	{add.f16 %rs590,%rs587,%rs578;
}
	// end inline asm
	// begin inline asm
	{mul.f16 %rs593,%rs572,%rs578;
}
	// end inline asm
	// begin inline asm
	{add.f16 %rs596,%rs593,%rs584;
}
	// end inline asm
	// begin inline asm
	{mul.f16 %rs599,%rs578,%rs584;
}
	// end inline asm
	// begin inline asm
	{add.f16 %rs602,%rs599,%rs590;
}
	// end inline asm
	// begin inline asm
	{mul.f16 %rs605,%rs584,%rs590;
}
	// end inline asm
	// begin inline asm
	{add.f16 %rs608,%rs605,%rs596;
}
	// end inline asm
	// begin inline asm
	{mul.f16 %rs611,%rs590,%rs596;
}
	// end inline asm
	// begin inline asm
	{add.f16 %rs614,%rs611,%rs602;
}
	// end inline asm
	// begin inline asm
	{mul.f16 %rs617,%rs596,%rs602;
}
	// end inline asm
	// begin inline asm
	{add.f16 %rs620,%rs617,%rs608;
}
	// end inline asm
	// begin inline asm
	{mul.f16 %rs623,%rs602,%rs608;
}
	// end inline asm
	// begin inline asm
	{add.f16 %rs626,%rs623,%rs614;
}
	// end inline asm
	// begin inline asm
	{mul.f16 %rs629,%rs608,%rs614;
}
	// end inline asm
	// begin inline asm
	{add.f16 %rs632,%rs629,%rs620;
}
	// end inline asm
	// begin inline asm
	{mul.f16 %rs635,%rs614,%rs620;
}
	// end inline asm
	// begin inline asm
	{add.f16 %rs638,%rs635,%rs626;
}
	// end inline asm
	// begin inline asm
	{mul.f16 %rs641,%rs620,%rs626;
}
	// end inline asm
	// begin inline asm
	{add.f16 %rs644,%rs641,%rs632;
}
	// end inline asm
	// begin inline asm
	{mul.f16 %rs647,%rs626,%rs632;
}
	// end inline asm
	// begin inline asm
	{add.f16 %rs650,%rs647,%rs638;
}
	// end inline asm
	// begin inline asm
	{mul.f16 %rs653,%rs632,%rs638;
}
	// end inline asm
	// begin inline asm
	{add.f16 %rs656,%rs653,%rs644;
}
	// end inline asm
	// begin inline asm
	{mul.f16 %rs659,%rs638,%rs644;
}
	// end inline asm
	// begin inline asm
	{add.f16 %rs662,%rs659,%rs650;
}
	// end inline asm
	// begin inline asm
	{mul.f16 %rs665,%rs644,%rs650;
}
	// end inline asm
	// begin inline asm
	{add.f16 %rs668,%rs665,%rs656;
}
	// end inline asm
	// begin inline asm
	{mul.f16 %rs671,%rs650,%rs656;
}
	// end inline asm
	// begin inline asm
	{add.f16 %rs674,%rs671,%rs662;
}
	// end inline asm
	// begin inline asm
	{mul.f16 %rs677,%rs656,%rs662;
}
	// end inline asm
	// begin inline asm
	{add.f16 %rs680,%rs677,%rs668;
}
	// end inline asm
	// begin inline asm
	{mul.f16 %rs683,%rs662,%rs668;
}
	// end inline asm
	// begin inline asm
	{add.f16 %rs686,%rs683,%rs674;
}
	// end inline asm
	// begin inline asm
	{mul.f16 %rs689,%rs668,%rs674;
}
	// end inline asm
	// begin inline asm
	{add.f16 %rs692,%rs689,%rs680;
}
	// end inline asm
	// begin inline asm
	{mul.f16 %rs695,%rs674,%rs680;
}
	// end inline asm
	// begin inline asm
	{add.f16 %rs698,%rs695,%rs686;
}
	// end inline asm
	// begin inline asm
	{mul.f16 %rs701,%rs680,%rs686;
}
	// end inline asm
	// begin inline asm
	{add.f16 %rs704,%rs701,%rs692;
}
	// end inline asm
	// begin inline asm
	{mul.f16 %rs707,%rs686,%rs692;
}
	// end inline asm
	// begin inline asm
	{add.f16 %rs710,%rs707,%rs698;
}
	// end inline asm
	// begin inline asm
	{mul.f16 %rs713,%rs692,%rs698;
}
	// end inline asm
	// begin inline asm
	{add.f16 %rs716,%rs713,%rs704;
}
	// end inline asm
	// begin inline asm
	{mul.f16 %rs719,%rs698,%rs704;
}
	// end inline asm
	// begin inline asm
	{add.f16 %rs722,%rs719,%rs710;
}
	// end inline asm
	// begin inline asm
	{mul.f16 %rs725,%rs704,%rs710;
}
	// end inline asm
	// begin inline asm
	{add.f16 %rs728,%rs725,%rs716;
}
	// end inline asm
	// begin inline asm
	{mul.f16 %rs731,%rs710,%rs716;
}
	// end inline asm
	// begin inline asm
	{add.f16 %rs734,%rs731,%rs722;
}
	// end inline asm
	// begin inline asm
	{mul.f16 %rs737,%rs716,%rs722;
}
	// end inline asm
	// begin inline asm
	{add.f16 %rs740,%rs737,%rs728;
}
	// end inline asm
	// begin inline asm
	{mul.f16 %rs743,%rs722,%rs728;
}
	// end inline asm
	// begin inline asm
	{add.f16 %rs746,%rs743,%rs734;
}
	// end inline asm
	// begin inline asm
	{mul.f16 %rs749,%rs728,%rs734;
}
	// end inline asm
	// begin inline asm
	{add.f16 %rs752,%rs749,%rs740;
}
	// end inline asm
	// begin inline asm
	{mul.f16 %rs755,%rs734,%rs740;
}
	// end inline asm
	// begin inline asm
	{add.f16 %rs758,%rs755,%rs746;
}
	// end inline asm
	// begin inline asm
	{mul.f16 %rs761,%rs740,%rs746;
}
	// end inline asm
	// begin inline asm
	{add.f16 %rs764,%rs761,%rs752;
}
	// end inline asm
	// begin inline asm
	{mul.f16 %rs767,%rs746,%rs752;
}
	// end inline asm
	// begin inline asm
	{add.f16 %rs770,%rs767,%rs758;
}
	// end inline asm
	// begin inline asm
	{mul.f16 %rs773,%rs752,%rs758;
}
	// end inline asm
	// begin inline asm
	{add.f16 %rs776,%rs773,%rs764;
}
	// end inline asm
	// begin inline asm
	{mul.f16 %rs779,%rs758,%rs764;
}
	// end inline asm
	// begin inline asm
	{add.f16 %rs782,%rs779,%rs770;
}
	// end inline asm
	// begin inline asm
	{mul.f16 %rs785,%rs764,%rs770;
}
	// end inline asm
	// begin inline asm
	{add.f16 %rs788,%rs785,%rs776;
}
	// end inline asm
	// begin inline asm
	{mul.f16 %rs791,%rs770,%rs776;
}
	// end inline asm
	// begin inline asm
	{add.f16 %rs794,%rs791,%rs782;
}
	// end inline asm
	// begin inline asm
	{mul.f16 %rs797,%rs776,%rs782;
}
	// end inline asm
	// begin inline asm
	{add.f16 %rs800,%rs797,%rs788;
}
	// end inline asm
	// begin inline asm
	{mul.f16 %rs803,%rs782,%rs788;
}
	// end inline asm
	// begin inline asm
	{add.f16 %rs806,%rs803,%rs794;
}
	// end inline asm
	// begin inline asm
	{mul.f16 %rs809,%rs788,%rs794;
}
	// end inline asm
	// begin inline asm
	{add.f16 %rs812,%rs809,%rs800;
}
	// end inline asm
	// begin inline asm
	{mul.f16 %rs815,%rs794,%rs800;
}
	// end inline asm
	// begin inline asm
	{add.f16 %rs818,%rs815,%rs806;
}
	// end inline asm
	// begin inline asm
	{mul.f16 %rs821,%rs800,%rs806;
}
	// end inline asm
	// begin inline asm
	{add.f16 %rs824,%rs821,%rs812;
}
	// end inline asm
	// begin inline asm
	{mul.f16 %rs827,%rs806,%rs812;
}
	// end inline asm
	// begin inline asm
	{add.f16 %rs830,%rs827,%rs818;
}
	// end inline asm
	// begin inline asm
	{mul.f16 %rs833,%rs812,%rs818;
}
	// end inline asm
	// begin inline asm
	{add.f16 %rs836,%rs833,%rs824;
}
	// end inline asm
	// begin inline asm
	{mul.f16 %rs839,%rs818,%rs824;
}
	// end inline asm
	// begin inline asm
	{add.f16 %rs842,%rs839,%rs830;
}
	// end inline asm
	// begin inline asm
	{mul.f16 %rs845,%rs824,%rs830;
}
	// end inline asm
	// begin inline asm
	{add.f16 %rs848,%rs845,%rs836;
}
	// end inline asm
	// begin inline asm
	{mul.f16 %rs851,%rs830,%rs836;
}
	// end inline asm
	// begin inline asm
	{add.f16 %rs854,%rs851,%rs842;
}
	// end inline asm
	// begin inline asm
	{mul.f16 %rs857,%rs836,%rs842;
}
	// end inline asm
	// begin inline asm
	{add.f16 %rs860,%rs857,%rs848;
}
	// end inline asm
	// begin inline asm
	{mul.f16 %rs863,%rs842,%rs848;
}
	// end inline asm
	// begin inline asm
	{add.f16 %rs866,%rs863,%rs854;
}
	// end inline asm
	// begin inline asm
	{mul.f16 %rs869,%rs848,%rs854;
}
	// end inline asm
	// begin inline asm
	{add.f16 %rs872,%rs869,%rs860;
}
	// end inline asm
	// begin inline asm
	{mul.f16 %rs875,%rs854,%rs860;
}
	// end inline asm
	// begin inline asm
	{add.f16 %rs878,%rs875,%rs866;
}
	// end inline asm
	// begin inline asm
	{mul.f16 %rs881,%rs860,%rs866;
}
	// end inline asm
	// begin inline asm
	{add.f16 %rs884,%rs881,%rs872;
}
	// end inline asm
	// begin inline asm
	{mul.f16 %rs887,%rs866,%rs872;
}
	// end inline asm
	// begin inline asm
	{add.f16 %rs890,%rs887,%rs878;
}
	// end inline asm
	// begin inline asm
	{mul.f16 %rs893,%rs872,%rs878;
}
	// end inline asm
	// begin inline asm
	{add.f16 %rs896,%rs893,%rs884;
}
	// end inline asm
	// begin inline asm
	{mul.f16 %rs899,%rs878,%rs884;
}
	// end inline asm
	// begin inline asm
	{add.f16 %rs902,%rs899,%rs890;
}
	// end inline asm
	// begin inline asm
	{mul.f16 %rs905,%rs884,%rs890;
}
	// end inline asm
	// begin inline asm
	{add.f16 %rs908,%rs905,%rs896;
}
	// end inline asm
	// begin inline asm
	{mul.f16 %rs911,%rs890,%rs896;
}
	// end inline asm
	// begin inline asm
	{add.f16 %rs914,%rs911,%rs902;
}
	// end inline asm
	// begin inline asm
	{mul.f16 %rs917,%rs896,%rs902;
}
	// end inline asm
	// begin inline asm
	{add.f16 %rs920,%rs917,%rs908;
}
	// end inline asm
	// begin inline asm
	{mul.f16 %rs923,%rs902,%rs908;
}
	// end inline asm
	// begin inline asm
	{add.f16 %rs926,%rs923,%rs914;
}
	// end inline asm
	// begin inline asm
	{mul.f16 %rs929,%rs908,%rs914;
}
	// end inline asm
	// begin inline asm
	{add.f16 %rs932,%rs929,%rs920;
}
	// end inline asm
	// begin inline asm
	{mul.f16 %rs935,%rs914,%rs920;
}
	// end inline asm
	// begin inline asm
	{add.f16 %rs938,%rs935,%rs926;
}
	// end inline asm
	// begin inline asm
	{mul.f16 %rs941,%rs920,%rs926;
}
	// end inline asm
	// begin inline asm
	{add.f16 %rs944,%rs941,%rs932;
}
	// end inline asm
	// begin inline asm
	{mul.f16 %rs947,%rs926,%rs932;
}
	// end inline asm
	// begin inline asm
	{add.f16 %rs950,%rs947,%rs938;
}
	// end inline asm
	// begin inline asm
	{mul.f16 %rs953,%rs932,%rs938;
}
	// end inline asm
	// begin inline asm
	{add.f16 %rs956,%rs953,%rs944;
}
	// end inline asm
	// begin inline asm
	{mul.f16 %rs959,%rs938,%rs944;
}
	// end inline asm
	// begin inline asm
	{add.f16 %rs962,%rs959,%rs950;
}
	// end inline asm
	// begin inline asm
	{mul.f16 %rs965,%rs944,%rs950;
}
	// end inline asm
	// begin inline asm
	{add.f16 %rs968,%rs965,%rs956;
}
	// end inline asm
	// begin inline asm
	{mul.f16 %rs971,%rs950,%rs956;
}
	// end inline asm
	// begin inline asm
	{add.f16 %rs974,%rs971,%rs962;
}
	// end inline asm
	// begin inline asm
	{mul.f16 %rs977,%rs956,%rs962;
}
	// end inline asm
	// begin inline asm
	{add.f16 %rs980,%rs977,%rs968;
}
	// end inline asm
	// begin inline asm
	{mul.f16 %rs983,%rs962,%rs968;
}
	// end inline asm
	// begin inline asm
	{add.f16 %rs986,%rs983,%rs974;
}
	// end inline asm
	// begin inline asm
	{mul.f16 %rs989,%rs968,%rs974;
}
	// end inline asm
	// begin inline asm
	{add.f16 %rs992,%rs989,%rs980;
}
	// end inline asm
	// begin inline asm
	{mul.f16 %rs995,%rs974,%rs980;
}
	// end inline asm
	// begin inline asm
	{add.f16 %rs998,%rs995,%rs986;
}
	// end inline asm
	// begin inline asm
	{mul.f16 %rs1001,%rs980,%rs986;
}
	// end inline asm
	// begin inline asm
	{add.f16 %rs1004,%rs1001,%rs992;
}
	// end inline asm
	// begin inline asm
	{mul.f16 %rs1007,%rs986,%rs992;
}
	// end inline asm
	// begin inline asm
	{add.f16 %rs1010,%rs1007,%rs998;
}
	// end inline asm
	// begin inline asm
	{mul.f16 %rs1013,%rs992,%rs998;
}
	// end inline asm
	// begin inline asm
	{add.f16 %rs1016,%rs1013,%rs1004;
}
	// end inline asm
	// begin inline asm
	{mul.f16 %rs1019,%rs998,%rs1004;
}
	// end inline asm
	// begin inline asm
	{add.f16 %rs1022,%rs1019,%rs1010;
}
	// end inline asm
	// begin inline asm
	{mul.f16 %rs1025,%rs1004,%rs1010;
}
	// end inline asm
	// begin inline asm
	{add.f16 %rs1028,%rs1025,%rs1016;
}
	// end inline asm
	// begin inline asm
	{mul.f16 %rs1031,%rs1010,%rs1016;
}
	// end inline asm
	// begin inline asm
	{add.f16 %rs1034,%rs1031,%rs1022;
}
	// end inline asm
	// begin inline asm
	{mul.f16 %rs1037,%rs1016,%rs1022;
}
	// end inline asm
	// begin inline asm
	{add.f16 %rs1040,%rs1037,%rs1028;
}
	// end inline asm
	// begin inline asm
	{mul.f16 %rs1043,%rs1022,%rs1028;
}
	// end inline asm
	// begin inline asm
	{add.f16 %rs1046,%rs1043,%rs1034;
}
	// end inline asm
	// begin inline asm
	{mul.f16 %rs1049,%rs1028,%rs1034;
}
	// end inline asm
	// begin inline asm
	{add.f16 %rs1052,%rs1049,%rs1040;
}
	// end inline asm
	// begin inline asm
	{mul.f16 %rs1055,%rs1034,%rs1040;
}
	// end inline asm
	// begin inline asm
	{add.f16 %rs1058,%rs1055,%rs1046;
}
	// end inline asm
	// begin inline asm
	{mul.f16 %rs1061,%rs1040,%rs1046;
}
	// end inline asm
	// begin inline asm
	{add.f16 %rs1064,%rs1061,%rs1052;
}
	// end inline asm
	// begin inline asm
	{mul.f16 %rs1067,%rs1046,%rs1052;
}
	// end inline asm
	// begin inline asm
	{add.f16 %rs1070,%rs1067,%rs1058;
}
	// end inline asm
	// begin inline asm
	{mul.f16 %rs1073,%rs1052,%rs1058;
}
	// end inline asm
	// begin inline asm
	{add.f16 %rs1076,%rs1073,%rs1064;
}
	// end inline asm
	// begin inline asm
	{mul.f16 %rs1079,%rs1058,%rs1064;
}
	// end inline asm
	// begin inline asm
	{add.f16 %rs1082,%rs1079,%rs1070;
}
	// end inline asm
	// begin inline asm
	{mul.f16 %rs1085,%rs1064,%rs1070;
}
	// end inline asm
	// begin inline asm
	{add.f16 %rs1088,%rs1085,%rs1076;
}
	// end inline asm
	// begin inline asm
	{mul.f16 %rs1091,%rs1070,%rs1076;
}
	// end inline asm
	// begin inline asm
	{add.f16 %rs1094,%rs1091,%rs1082;
}
	// end inline asm
	// begin inline asm
	{mul.f16 %rs1097,%rs1076,%rs1082;
}
	// end inline asm
	// begin inline asm
	{add.f16 %rs1100,%rs1097,%rs1088;
}
	// end inline asm
	// begin inline asm
	{mul.f16 %rs1103,%rs1082,%rs1088;
}
	// end inline asm
	// begin inline asm
	{add.f16 %rs1106,%rs1103,%rs1094;
}
	// end inline asm
	// begin inline asm
	{mul.f16 %rs1109,%rs1088,%rs1094;
}
	// end inline asm
	// begin inline asm
	{add.f16 %rs1112,%rs1109,%rs1100;
}
	// end inline asm
	// begin inline asm
	{mul.f16 %rs1115,%rs1094,%rs1100;
}
	// end inline asm
	// begin inline asm
	{add.f16 %rs1118,%rs1115,%rs1106;
}
	// end inline asm
	// begin inline asm
	{mul.f16 %rs1121,%rs1100,%rs1106;
}
	// end inline asm
	// begin inline asm
	{add.f16 %rs1124,%rs1121,%rs1112;
}
	// end inline asm
	// begin inline asm
	{mul.f16 %rs1127,%rs1106,%rs1112;
}
	// end inline asm
	// begin inline asm
	{add.f16 %rs1130,%rs1127,%rs1118;
}
	// end inline asm
	// begin inline asm
	{mul.f16 %rs1133,%rs1112,%rs1118;
}
	// end inline asm
	// begin inline asm
	{add.f16 %rs1136,%rs1133,%rs1124;
}
	// end inline asm
	// begin inline asm
	{mul.f16 %rs1139,%rs1118,%rs1124;
}
	// end inline asm
	// begin inline asm
	{add.f16 %rs1142,%rs1139,%rs1130;
}
	// end inline asm
	// begin inline asm
	{mul.f16 %rs1145,%rs1124,%rs1130;
}
	// end inline asm
	// begin inline asm
	{add.f16 %rs1148,%rs1145,%rs1136;
}
	// end inline asm
	// begin inline asm
	{mul.f16 %rs1151,%rs1130,%rs1136;
}
	// end inline asm
	// begin inline asm
	{add.f16 %rs1154,%rs1151,%rs1142;
}
	// end inline asm
	// begin inline asm
	{mul.f16 %rs1157,%rs1136,%rs1142;
}
	// end inline asm
	// begin inline asm
	{add.f16 %rs1160,%rs1157,%rs1148;
}
	// end inline asm
	// begin inline asm
	{mul.f16 %rs1163,%rs1142,%rs1148;
}
	// end inline asm
	// begin inline asm
	{add.f16 %rs1166,%rs1163,%rs1154;
}
	// end inline asm
	// begin inline asm
	{mul.f16 %rs1169,%rs1148,%rs1154;
}
	// end inline asm
	// begin inline asm
	{add.f16 %rs1172,%rs1169,%rs1160;
}
	// end inline asm
	// begin inline asm
	{mul.f16 %rs1175,%rs1154,%rs1160;
}
	// end inline asm
	// begin inline asm
	{add.f16 %rs1178,%rs1175,%rs1166;
}
	// end inline asm
	// begin inline asm
	{mul.f16 %rs1181,%rs1160,%rs1166;
}
	// end inline asm
	// begin inline asm
	{add.f16 %rs1184,%rs1181,%rs1172;
}
	// end inline asm
	// begin inline asm
	{mul.f16 %rs1187,%rs1166,%rs1172;
}
	// end inline asm
	// begin inline asm
	{add.f16 %rs1190,%rs1187,%rs1178;
}
	// end inline asm
	// begin inline asm
	{mul.f16 %rs1193,%rs1172,%rs1178;
}
	// end inline asm
	// begin inline asm
	{add.f16 %rs1196,%rs1193,%rs1184;
}
	// end inline asm
	// begin inline asm
	{mul.f16 %rs1199,%rs1178,%rs1184;
}
	// end inline asm
	// begin inline asm
	{add.f16 %rs1202,%rs1199,%rs1190;
}
	// end inline asm
	// begin inline asm
	{mul.f16 %rs1205,%rs1184,%rs1190;
}
	// end inline asm
	// begin inline asm
	{add.f16 %rs1208,%rs1205,%rs1196;
}
	// end inline asm
	// begin inline asm
	{mul.f16 %rs1211,%rs1190,%rs1196;
}
	// end inline asm
	// begin inline asm
	{add.f16 %rs1214,%rs1211,%rs1202;
}
	// end inline asm
	// begin inline asm
	{mul.f16 %rs1217,%rs1196,%rs1202;
}
	// end inline asm
	// begin inline asm
	{add.f16 %rs1220,%rs1217,%rs1208;
}
	// end inline asm
	// begin inline asm
	{mul.f16 %rs1223,%rs1202,%rs1208;
}
	// end inline asm
	// begin inline asm
	{add.f16 %rs1226,%rs1223,%rs1214;
}
	// end inline asm
	// begin inline asm
	{mul.f16 %rs1229,%rs1208,%rs1214;
}
	// end inline asm
	// begin inline asm
	{add.f16 %rs1232,%rs1229,%rs1220;
}
	// end inline asm
	// begin inline asm
	{mul.f16 %rs1235,%rs1214,%rs1220;
}
	// end inline asm
	// begin inline asm
	{add.f16 %rs1238,%rs1235,%rs1226;
}
	// end inline asm
	// begin inline asm
	{mul.f16 %rs1241,%rs1220,%rs1226;
}
	// end inline asm
	// begin inline asm
	{add.f16 %rs1244,%rs1241,%rs1232;
}
	// end inline asm
	// begin inline asm
	{mul.f16 %rs1247,%rs1226,%rs1232;
}
	// end inline asm
	// begin inline asm
	{add.f16 %rs1250,%rs1247,%rs1238;
}
	// end inline asm
	// begin inline asm
	{mul.f16 %rs1253,%rs1232,%rs1238;
}
	// end inline asm
	// begin inline asm
	{add.f16 %rs1256,%rs1253,%rs1244;
}
	// end inline asm
	// begin inline asm
	{mul.f16 %rs1259,%rs1238,%rs1244;
}
	// end inline asm
	// begin inline asm
	{add.f16 %rs1262,%rs1259,%rs1250;
}
	// end inline asm
	// begin inline asm
	{mul.f16 %rs1265,%rs1244,%rs1250;
}
	// end inline asm
	// begin inline asm
	{add.f16 %rs1268,%rs1265,%rs1256;
}
	// end inline asm
	// begin inline asm
	{mul.f16 %rs1271,%rs1250,%rs1256;
}
	// end inline asm
	// begin inline asm
	{add.f16 %rs1274,%rs1271,%rs1262;
}
	// end inline asm
	// begin inline asm
	{mul.f16 %rs1277,%rs1256,%rs1262;
}
	// end inline asm
	// begin inline asm
	{add.f16 %rs1280,%rs1277,%rs1268;
}
	// end inline asm
	// begin inline asm
	{mul.f16 %rs1283,%rs1262,%rs1268;
}
	// end inline asm
	// begin inline asm
	{add.f16 %rs1286,%rs1283,%rs1274;
}
	// end inline asm
	// begin inline asm
	{mul.f16 %rs1289,%rs1268,%rs1274;
}
	// end inline asm
	// begin inline asm
	{add.f16 %rs1292,%rs1289,%rs1280;
}
	// end inline asm
	// begin inline asm
	{mul.f16 %rs1295,%rs1274,%rs1280;
}
	// end inline asm
	// begin inline asm
	{add.f16 %rs1298,%rs1295,%rs1286;
}
	// end inline asm
	// begin inline asm
	{mul.f16 %rs1301,%rs1280,%rs1286;
}
	// end inline asm
	// begin inline asm
	{add.f16 %rs1304,%rs1301,%rs1292;
}
	// end inline asm
	// begin inline asm
	{mul.f16 %rs1307,%rs1286,%rs1292;
}
	// end inline asm
	// begin inline asm
	{add.f16 %rs1310,%rs1307,%rs1298;
}
	// end inline asm
	// begin inline asm
	{mul.f16 %rs1313,%rs1292,%rs1298;
}
	// end inline asm
	// begin inline asm
	{add.f16 %rs1316,%rs1313,%rs1304;
}
	// end inline asm
	// begin inline asm
	{mul.f16 %rs1319,%rs1298,%rs1304;
}
	// end inline asm
	// begin inline asm
	{add.f16 %rs1322,%rs1319,%rs1310;
}
	// end inline asm
	// begin inline asm
	{mul.f16 %rs1325,%rs1304,%rs1310;
}
	// end inline asm
	// begin inline asm
	{add.f16 %rs1328,%rs1325,%rs1316;
}
	// end inline asm
	// begin inline asm
	{mul.f16 %rs1331,%rs1310,%rs1316;
}
	// end inline asm
	// begin inline asm
	{add.f16 %rs1334,%rs1331,%rs1322;
}
	// end inline asm
	// begin inline asm
	{mul.f16 %rs1337,%rs1316,%rs1322;
}
	// end inline asm
	// begin inline asm
	{add.f16 %rs1340,%rs1337,%rs1328;
}
	// end inline asm
	// begin inline asm
	{mul.f16 %rs1343,%rs1322,%rs1328;
}
	// end inline asm
	// begin inline asm
	{add.f16 %rs1346,%rs1343,%rs1334;
}
	// end inline asm
	// begin inline asm
	{mul.f16 %rs1349,%rs1328,%rs1334;
}
	// end inline asm
	// begin inline asm
	{add.f16 %rs1352,%rs1349,%rs1340;
}
	// end inline asm
	// begin inline asm
	{mul.f16 %rs1355,%rs1334,%rs1340;
}
	// end inline asm
	// begin inline asm
	{add.f16 %rs1358,%rs1355,%rs1346;
}
	// end inline asm
	// begin inline asm
	{mul.f16 %rs1361,%rs1340,%rs1346;
}
	// end inline asm
	// begin inline asm
	{add.f16 %rs1364,%rs1361,%rs1352;
}
	// end inline asm
	// begin inline asm
	{mul.f16 %rs1367,%rs1346,%rs1352;
}
	// end inline asm
	// begin inline asm
	{add.f16 %rs1370,%rs1367,%rs1358;
}
	// end inline asm
	// begin inline asm
	{mul.f16 %rs1373,%rs1352,%rs1358;
}
	// end inline asm
	// begin inline asm
	{add.f16 %rs1376,%rs1373,%rs1364;
}
	// end inline asm
	// begin inline asm
	{mul.f16 %rs1379,%rs1358,%rs1364;
}
	// end inline asm
	// begin inline asm
	{add.f16 %rs1382,%rs1379,%rs1370;
}
	// end inline asm
	// begin inline asm
	{mul.f16 %rs1385,%rs1364,%rs1370;
}
	// end inline asm
	// begin inline asm
	{add.f16 %rs1388,%rs1385,%rs1376;
}
	// end inline asm
	// begin inline asm
	{mul.f16 %rs1391,%rs1370,%rs1376;
}
	// end inline asm
	// begin inline asm
	{add.f16 %rs1394,%rs1391,%rs1382;
}
	// end inline asm
	// begin inline asm
	{mul.f16 %rs1397,%rs1376,%rs1382;
}
	// end inline asm
	// begin inline asm
	{add.f16 %rs1400,%rs1397,%rs1388;
}
	// end inline asm
	// begin inline asm
	{mul.f16 %rs1403,%rs1382,%rs1388;
}
	// end inline asm
	// begin inline asm
	{add.f16 %rs1406,%rs1403,%rs1394;
}
	// end inline asm
	// begin inline asm
	{mul.f16 %rs1409,%rs1388,%rs1394;
}
	// end inline asm
	// begin inline asm
	{add.f16 %rs1412,%rs1409,%rs1400;
}
	// end inline asm
	// begin inline asm
	{mul.f16 %rs1415,%rs1394,%rs1400;
}
	// end inline asm
	// begin inline asm
	{add.f16 %rs1418,%rs1415,%rs1406;
}
	// end inline asm
	// begin inline asm
	{mul.f16 %rs1421,%rs1400,%rs1406;
}
	// end inline asm
	// begin inline asm
	{add.f16 %rs1424,%rs1421,%rs1412;
}
	// end inline asm
	// begin inline asm
	{mul.f16 %rs1427,%rs1406,%rs1412;
}
	// end inline asm
	// begin inline asm
	{add.f16 %rs1430,%rs1427,%rs1418;
}
	// end inline asm
	// begin inline asm
	{mul.f16 %rs1433,%rs1412,%rs1418;
}
	// end inline asm
	// begin inline asm
	{add.f16 %rs1436,%rs1433,%rs1424;
}
	// end inline asm
	// begin inline asm
	{mul.f16 %rs1439,%rs1418,%rs1424;
}
	// end inline asm
	// begin inline asm
	{add.f16 %rs1442,%rs1439,%rs1430;
}
	// end inline asm
	// begin inline asm
	{mul.f16 %rs1445,%rs1424,%rs1430;
}
	// end inline asm
	// begin inline asm
	{add.f16 %rs1448,%rs1445,%rs1436;
}
	// end inline asm
	// begin inline asm
	{mul.f16 %rs1451,%rs1430,%rs1436;
}
	// end inline asm
	// begin inline asm
	{add.f16 %rs1454,%rs1451,%rs1442;
}
	// end inline asm
	// begin inline asm
	{mul.f16 %rs1457,%rs1436,%rs1442;
}
	// end inline asm
	// begin inline asm
	{add.f16 %rs1460,%rs1457,%rs1448;
}
	// end inline asm
	// begin inline asm
	{mul.f16 %rs1463,%rs1442,%rs1448;
}
	// end inline asm
	// begin inline asm
	{add.f16 %rs1466,%rs1463,%rs1454;
}
	// end inline asm
	// begin inline asm
	{mul.f16 %rs1469,%rs1448,%rs1454;
}
	// end inline asm
	// begin inline asm
	{add.f16 %rs1472,%rs1469,%rs1460;
}
	// end inline asm
	// begin inline asm
	{mul.f16 %rs1475,%rs1454,%rs1460;
}
	// end inline asm
	// begin inline asm
	{add.f16 %rs1478,%rs1475,%rs1466;
}
	// end inline asm
	// begin inline asm
	{mul.f16 %rs1481,%rs1460,%rs1466;
}
	// end inline asm
	// begin inline asm
	{add.f16 %rs1484,%rs1481,%rs1472;
}
	// end inline asm
	// begin inline asm
	{mul.f16 %rs1487,%rs1466,%rs1472;
}
	// end inline asm
	// begin inline asm
	{add.f16 %rs1490,%rs1487,%rs1478;
}
	// end inline asm
	// begin inline asm
	{mul.f16 %rs1493,%rs1472,%rs1478;
}
	// end inline asm
	// begin inline asm
	{add.f16 %rs1496,%rs1493,%rs1484;
}
	// end inline asm
	// begin inline asm
	{mul.f16 %rs1499,%rs1478,%rs1484;
}
	// end inline asm
	// begin inline asm
	{add.f16 %rs1502,%rs1499,%rs1490;
}
	// end inline asm
	// begin inline asm
	{mul.f16 %rs1505,%rs1484,%rs1490;
}
	// end inline asm
	// begin inline asm
	{add.f16 %rs1508,%rs1505,%rs1496;
}
	// end inline asm
	// begin inline asm
	{mul.f16 %rs1511,%rs1490,%rs1496;
}
	// end inline asm
	// begin inline asm
	{add.f16 %rs1514,%rs1511,%rs1502;
}
	// end inline asm
	// begin inline asm
	{mul.f16 %rs1517,%rs1496,%rs1502;
}
	// end inline asm
	// begin inline asm
	{add.f16 %rs1520,%rs1517,%rs1508;
}
	// end inline asm
	// begin inline asm
	{mul.f16 %rs1523,%rs1502,%rs1508;
}
	// end inline asm
	// begin inline asm
	{add.f16 %rs1526,%rs1523,%rs1514;
}
	// end inline asm
	// begin inline asm
	{mul.f16 %rs1529,%rs1508,%rs1514;
}
	// end inline asm
	// begin inline asm
	{add.f16 %rs1563,%rs1529,%rs1520;
}
	// end inline asm
	// begin inline asm
	{mul.f16 %rs1535,%rs1514,%rs1520;
}
	// end inline asm
	// begin inline asm
	{add.f16 %rs1562,%rs1535,%rs1526;
}
	// end inline asm
	// begin inline asm
	{mul.f16 %rs1541,%rs1520,%rs1526;
}
	// end inline asm
	// begin inline asm
	{add.f16 %rs1565,%rs1541,%rs1563;
}
	// end inline asm
	// begin inline asm
	{mul.f16 %rs1547,%rs1526,%rs1563;
}
	// end inline asm
	// begin inline asm
	{add.f16 %rs1564,%rs1547,%rs1562;
}
	// end inline asm
	add.s32 	%r8, %r8, 64;
	setp.ne.s32 	%p1, %r8, 1000000;
	@%p1 bra 	$L__BB2_1;
	cvta.to.global.u64 	%rd2, %rd1;
	// begin inline asm
	{add.f16 %rs1553,%rs1563,%rs1562;
}
	// end inline asm
	// begin inline asm
	{add.f16 %rs1556,%rs1565,%rs1564;
}
	// end inline asm
	// begin inline asm
	{add.f16 %rs1559,%rs1553,%rs1556;
}
	// end inline asm
	mov.u32 	%r4, %tid.x;
	mov.u32 	%r5, %ctaid.x;
	mov.u32 	%r6, %ntid.x;
	mad.lo.s32 	%r7, %r5, %r6, %r4;
	mul.wide.u32 	%rd3, %r7, 2;
	add.s64 	%rd4, %rd2, %rd3;
	st.global.u16 	[%rd4], %rs1559;
	ret;

}


// ===== COMPILED SASS (sm_100) =====

	.target	sm_100

	.elftype	@"ET_EXEC"


//--------------------- .note.nv.tkinfo           --------------------------
	.section	.note.nv.tkinfo,"",@"SHT_NOTE"
	.sectionflags	@"SHF_NOTE_NV_TKINFO"
	.tkinfo
        /*0018*/ 	.word	0x00000002
        /*0030*/ 	.string	""
        /*0030*/ 	.string	"ptxas"
        /*0030*/ 	.string	"Cuda compilation tools, release 13.0, V13.0.88"
        /*0030*/ 	.string	"Build cuda_13.0.r13.0/compiler.36424714_0"
        /*0030*/ 	.string	"-arch sm_100 -m 64 "



//--------------------- .note.nv.cuinfo           --------------------------
	.section	.note.nv.cuinfo,"",@"SHT_NOTE"
	.sectionflags	@"SHF_NOTE_NV_CUINFO"
        /*0018*/ 	.short	0x0002
        /*001a*/ 	.short	0x0064
        /*001c*/ 	.short	0x0082
	.zero		2


//--------------------- .nv.info                  --------------------------
	.section	.nv.info,"",@"SHT_CUDA_INFO"
	.align	4


	//----- nvinfo : EIATTR_REGCOUNT
	.align		4
        /*0000*/ 	.byte	0x04, 0x2f
        /*0002*/ 	.short	(.L_1 - .L_0)
	.align		4
.L_0:
        /*0004*/ 	.word	index@(_Z15peak_flops_fp32Pf)
        /*0008*/ 	.word	0x0000000c


	//----- nvinfo : EIATTR_FRAME_SIZE
	.align		4
.L_1:
        /*000c*/ 	.byte	0x04, 0x11
        /*000e*/ 	.short	(.L_3 - .L_2)
	.align		4
.L_2:
        /*0010*/ 	.word	index@(_Z15peak_flops_fp32Pf)
        /*0014*/ 	.word	0x00000000


	//----- nvinfo : EIATTR_REGCOUNT
	.align		4
.L_3:
        /*0018*/ 	.byte	0x04, 0x2f
        /*001a*/ 	.short	(.L_5 - .L_4)
	.align		4
.L_4:
        /*001c*/ 	.word	index@(_Z15peak_flops_fp64Pd)
        /*0020*/ 	.word	0x00000010


	//----- nvinfo : EIATTR_FRAME_SIZE
	.align		4
.L_5:
        /*0024*/ 	.byte	0x04, 0x11
        /*0026*/ 	.short	(.L_7 - .L_6)
	.align		4
.L_6:
        /*0028*/ 	.word	index@(_Z15peak_flops_fp64Pd)
        /*002c*/ 	.word	0x00000000


	//----- nvinfo : EIATTR_REGCOUNT
	.align		4
.L_7:
        /*0030*/ 	.byte	0x04, 0x2f
        /*0032*/ 	.short	(.L_9 - .L_8)
	.align		4
.L_8:
        /*0034*/ 	.word	index@(_Z15peak_flops_fp16P6__half)
        /*0038*/ 	.word	0x0000000a


	//----- nvinfo : EIATTR_FRAME_SIZE
	.align		4
.L_9:
        /*003c*/ 	.byte	0x04, 0x11
        /*003e*/ 	.short	(.L_11 - .L_10)
	.align		4
.L_10:
        /*0040*/ 	.word	index@(_Z15peak_flops_fp16P6__half)
        /*0044*/ 	.word	0x00000000


	//----- nvinfo : EIATTR_MIN_STACK_SIZE
	.align		4
.L_11:
        /*0048*/ 	.byte	0x04, 0x12
        /*004a*/ 	.short	(.L_13 - .L_12)
	.align		4
.L_12:
        /*004c*/ 	.word	index@(_Z15peak_flops_fp16P6__half)
        /*0050*/ 	.word	0x00000000


	//----- nvinfo : EIATTR_MIN_STACK_SIZE
	.align		4
.L_13:
        /*0054*/ 	.byte	0x04, 0x12
        /*0056*/ 	.short	(.L_15 - .L_14)
	.align		4
.L_14:
        /*0058*/ 	.word	index@(_Z15peak_flops_fp64Pd)
        /*005c*/ 	.word	0x00000000


	//----- nvinfo : EIATTR_MIN_STACK_SIZE
	.align		4
.L_15:
        /*0060*/ 	.byte	0x04, 0x12
        /*0062*/ 	.short	(.L_17 - .L_16)
	.align		4
.L_16:
        /*0064*/ 	.word	index@(_Z15peak_flops_fp32Pf)
        /*0068*/ 	.word	0x00000000
.L_17:


//--------------------- .nv.compat                --------------------------
	.section	.nv.compat,"",@"SHT_CUDA_COMPAT_INFO"
	.align	4
        /*0000*/ 	.byte	0x02, 0x09, 0x00, 0x00, 0x02, 0x02, 0x01, 0x00, 0x02, 0x05, 0x05, 0x00, 0x03, 0x07, 0x01, 0x01
        /*0010*/ 	.byte	0x02, 0x03, 0x00, 0x00, 0x02, 0x06, 0x01, 0x00, 0x04, 0x0b, 0x08, 0x00, 0x01, 0x00, 0x00, 0x00
        /*0020*/ 	.byte	0x00, 0x00, 0x00, 0x00


//--------------------- .nv.info._Z15peak_flops_fp16P6__half --------------------------
	.section	.nv.info._Z15peak_flops_fp16P6__half,"",@"SHT_CUDA_INFO"
	.sectionflags	@""
	.align	4


	//----- nvinfo : EIATTR_CUDA_API_VERSION
	.align		4
        /*0000*/ 	.byte	0x04, 0x37
        /*0002*/ 	.short	(.L_19 - .L_18)
.L_18:
        /*0004*/ 	.word	0x00000082


	//----- nvinfo : EIATTR_KPARAM_INFO
	.align		4
.L_19:
        /*0008*/ 	.byte	0x04, 0x17
        /*000a*/ 	.short	(.L_21 - .L_20)
.L_20:
        /*000c*/ 	.word	0x00000000
        /*0010*/ 	.short	0x0000
        /*0012*/ 	.short	0x0000
        /*0014*/ 	.byte	0x00, 0xf5, 0x21, 0x00


	//----- nvinfo : EIATTR_SPARSE_MMA_MASK
	.align		4
.L_21:
        /*0018*/ 	.byte	0x03, 0x50
        /*001a*/ 	.short	0x0000


	//----- nvinfo : EIATTR_MAXREG_COUNT
	.align		4
        /*001c*/ 	.byte	0x03, 0x1b
        /*001e*/ 	.short	0x00ff


	//----- nvinfo : EIATTR_MERCURY_ISA_VERSION
	.align		4
        /*0020*/ 	.byte	0x03, 0x5f
        /*0022*/ 	.short	0x0101


	//----- nvinfo : EIATTR_VRC_CTA_INIT_COUNT
	.align		4
        /*0024*/ 	.byte	0x02, 0x4a
	.zero		1
	.zero		1


	//----- nvinfo : EIATTR_EXIT_INSTR_OFFSETS
	.align		4
        /*0028*/ 	.byte	0x04, 0x1c
        /*002a*/ 	.short	(.L_23 - .L_22)


	//   ....[0]....
.L_22:
        /*002c*/ 	.word	0x00001130


	//----- nvinfo : EIATTR_CBANK_PARAM_SIZE
	.align		4
.L_23:
        /*0030*/ 	.byte	0x03, 0x19
        /*0032*/ 	.short	0x0008


	//----- nvinfo : EIATTR_PARAM_CBANK
	.align		4
        /*0034*/ 	.byte	0x04, 0x0a
        /*0036*/ 	.short	(.L_25 - .L_24)
	.align		4
.L_24:
        /*0038*/ 	.word	index@(.nv.constant0._Z15peak_flops_fp16P6__half)
        /*003c*/ 	.short	0x0380
        /*003e*/ 	.short	0x0008


	//----- nvinfo : EIATTR_SW_WAR
	.align		4
.L_25:
        /*0040*/ 	.byte	0x04, 0x36
        /*0042*/ 	.short	(.L_27 - .L_26)
.L_26:
        /*0044*/ 	.word	0x00000008
.L_27:


//--------------------- .nv.info._Z15peak_flops_fp64Pd --------------------------
	.section	.nv.info._Z15peak_flops_fp64Pd,"",@"SHT_CUDA_INFO"
	.sectionflags	@""
	.align	4


	//----- nvinfo : EIATTR_CUDA_API_VERSION
	.align		4
        /*0000*/ 	.byte	0x04, 0x37
        /*0002*/ 	.short	(.L_29 - .L_28)
.L_28:
        /*0004*/ 	.word	0x00000082


	//----- nvinfo : EIATTR_KPARAM_INFO
	.align		4
.L_29:
        /*0008*/ 	.byte	0x04, 0x17
        /*000a*/ 	.short	(.L_31 - .L_30)
.L_30:
        /*000c*/ 	.word	0x00000000
        /*0010*/ 	.short	0x0000
        /*0012*/ 	.short	0x0000
        /*0014*/ 	.byte	0x00, 0xf5, 0x21, 0x00


	//----- nvinfo : EIATTR_SPARSE_MMA_MASK
	.align		4
.L_31:
        /*0018*/ 	.byte	0x03, 0x50
        /*001a*/ 	.short	0x0000


	//----- nvinfo : EIATTR_MAXREG_COUNT
	.align		4
        /*001c*/ 	.byte	0x03, 0x1b
        /*001e*/ 	.short	0x00ff


	//----- nvinfo : EIATTR_MERCURY_ISA_VERSION
	.align		4
        /*0020*/ 	.byte	0x03, 0x5f
        /*0022*/ 	.short	0x0101


	//----- nvinfo : EIATTR_VRC_CTA_INIT_COUNT
	.align		4
        /*0024*/ 	.byte	0x02, 0x4a
	.zero		1
	.zero		1


	//----- nvinfo : EIATTR_EXIT_INSTR_OFFSETS
	.align		4
        /*0028*/ 	.byte	0x04, 0x1c
        /*002a*/ 	.short	(.L_33 - .L_32)


	//   ....[0]....
.L_32:
        /*002c*/ 	.word	0x00001180


	//----- nvinfo : EIATTR_CBANK_PARAM_SIZE
	.align		4
.L_33:
        /*0030*/ 	.byte	0x03, 0x19
        /*0032*/ 	.short	0x0008


	//----- nvinfo : EIATTR_PARAM_CBANK
	.align		4
        /*0034*/ 	.byte	0x04, 0x0a
        /*0036*/ 	.short	(.L_35 - .L_34)
	.align		4
.L_34:
        /*0038*/ 	.word	index@(.nv.constant0._Z15peak_flops_fp64Pd)
        /*003c*/ 	.short	0x0380
        /*003e*/ 	.short	0x0008


	//----- nvinfo : EIATTR_SW_WAR
	.align		4
.L_35:
        /*0040*/ 	.byte	0x04, 0x36
        /*0042*/ 	.short	(.L_37 - .L_36)
.L_36:
        /*0044*/ 	.word	0x00000008
.L_37:


//--------------------- .nv.info._Z15peak_flops_fp32Pf --------------------------
	.section	.nv.info._Z15peak_flops_fp32Pf,"",@"SHT_CUDA_INFO"
	.sectionflags	@""
	.align	4


	//----- nvinfo : EIATTR_CUDA_API_VERSION
	.align		4
        /*0000*/ 	.byte	0x04, 0x37
        /*0002*/ 	.short	(.L_39 - .L_38)
.L_38:
        /*0004*/ 	.word	0x00000082


	//----- nvinfo : EIATTR_KPARAM_INFO
	.align		4
.L_39:
        /*0008*/ 	.byte	0x04, 0x17
        /*000a*/ 	.short	(.L_41 - .L_40)
.L_40:
        /*000c*/ 	.word	0x00000000
        /*0010*/ 	.short	0x0000
        /*0012*/ 	.short	0x0000
        /*0014*/ 	.byte	0x00, 0xf5, 0x21, 0x00


	//----- nvinfo : EIATTR_SPARSE_MMA_MASK
	.align		4
.L_41:
        /*0018*/ 	.byte	0x03, 0x50
        /*001a*/ 	.short	0x0000


	//----- nvinfo : EIATTR_MAXREG_COUNT
	.align		4
        /*001c*/ 	.byte	0x03, 0x1b
        /*001e*/ 	.short	0x00ff


	//----- nvinfo : EIATTR_MERCURY_ISA_VERSION
	.align		4
        /*0020*/ 	.byte	0x03, 0x5f
        /*0022*/ 	.short	0x0101


	//----- nvinfo : EIATTR_VRC_CTA_INIT_COUNT
	.align		4
        /*0024*/ 	.byte	0x02, 0x4a
	.zero		1
	.zero		1


	//----- nvinfo : EIATTR_EXIT_INSTR_OFFSETS
	.align		4
        /*0028*/ 	.byte	0x04, 0x1c
        /*002a*/ 	.short	(.L_43 - .L_42)


	//   ....[0]....
.L_42:
        /*002c*/ 	.word	0x00001140


	//----- nvinfo : EIATTR_CBANK_PARAM_SIZE
	.align		4
.L_43:
        /*0030*/ 	.byte	0x03, 0x19
        /*0032*/ 	.short	0x0008


	//----- nvinfo : EIATTR_PARAM_CBANK
	.align		4
        /*0034*/ 	.byte	0x04, 0x0a
        /*0036*/ 	.short	(.L_45 - .L_44)
	.align		4
.L_44:
        /*0038*/ 	.word	index@(.nv.constant0._Z15peak_flops_fp32Pf)
        /*003c*/ 	.short	0x0380
        /*003e*/ 	.short	0x0008


	//----- nvinfo : EIATTR_SW_WAR
	.align		4
.L_45:
        /*0040*/ 	.byte	0x04, 0x36
        /*0042*/ 	.short	(.L_47 - .L_46)
.L_46:
        /*0044*/ 	.word	0x00000008
.L_47:


//--------------------- .nv.callgraph             --------------------------
	.section	.nv.callgraph,"",@"SHT_CUDA_CALLGRAPH"
	.align	4
	.sectionentsize	8
	.align		4
        /*0000*/ 	.word	0x00000000
	.align		4
        /*0004*/ 	.word	0xffffffff
	.align		4
        /*0008*/ 	.word	0x00000000
	.align		4
        /*000c*/ 	.word	0xfffffffe
	.align		4
        /*0010*/ 	.word	0x00000000
	.align		4
        /*0014*/ 	.word	0xfffffffd
	.align		4
        /*0018*/ 	.word	0x00000000
	.align		4
        /*001c*/ 	.word	0xfffffffc


//--------------------- .text._Z15peak_flops_fp16P6__half --------------------------
	.section	.text._Z15peak_flops_fp16P6__half,"ax",@progbits
	.align	128
        .global         _Z15peak_flops_fp16P6__half
        .type           _Z15peak_flops_fp16P6__half,@function
        .size           _Z15peak_flops_fp16P6__half,(.L_x_6 - _Z15peak_flops_fp16P6__half)
        .other          _Z15peak_flops_fp16P6__half,@"STO_CUDA_ENTRY STV_DEFAULT"
_Z15peak_flops_fp16P6__half:
.text._Z15peak_flops_fp16P6__half:
[----:B------:R-:W-:Y:S01]  /*0000*/  LDC R1, c[0x0][0x37c] ;  /* 0x0000df00ff017b82 */ /* 0x000fe20000000800 */
[----:B------:R-:W-:Y:S01]  /*0010*/  HADD2 R4, -RZ.H0_H0, 4, 3 ;  /* 0x44004200ff047430 */ /* 0x000fe20000000900 */
[----:B------:R-:W0:Y:S01]  /*0020*/  LDCU.64 UR6, c[0x0][0x358] ;  /* 0x00006b00ff0677ac */ /* 0x000e220008000a00 */
[----:B------:R-:W-:Y:S01]  /*0030*/  HADD2 R0, -RZ.H0_H0, 2, 1 ;  /* 0x40003c00ff007430 */ /* 0x000fe20000000900 */
[----:B------:R-:W-:-:S06]  /*0040*/  UMOV UR4, URZ ;  /* 0x000000ff00047c82 */ /* 0x000fcc0008000000 */
.L_x_0:
[----:B------:R-:W-:Y:S01]  /*0050*/  PRMT R3, R0, 0x5432, R4 ;  /* 0x0000543200037816 */ /* 0x000fe20000000004 */
[----:B------:R-:W-:-:S04]  /*0060*/  UIADD3 UR4, UPT, UPT, UR4, 0x40, URZ ;  /* 0x0000004004047890 */ /* 0x000fc8000fffe0ff */
[----:B------:R-:W-:Y:S01]  /*0070*/  UISETP.NE.AND UP0, UPT, UR4, 0xf4240, UPT ;  /* 0x000f42400400788c */ /* 0x000fe2000bf05270 */
[----:B------:R-:W-:-:S05]  /*0080*/  HFMA2 R2, R0, R3, R4 ;  /* 0x0000000300027231 */ /* 0x000fca0000000004 */
[----:B------:R-:W-:-:S05]  /*0090*/  PRMT R3, R4, 0x5432, R2 ;  /* 0x0000543204037816 */ /* 0x000fca0000000002 */
        /* <DEDUP_REMOVED lines=252> */
[----:B------:R-:W-:Y:S01]  /*1060*/  HFMA2 R4, R4, R3, R0 ;  /* 0x0000000304047231 */ /* 0x000fe20000000000 */
[----:B------:R-:W-:Y:S06]  /*1070*/  BRA.U UP0, `(.L_x_0) ;  /* 0xffffffed00f47547 */ /* 0x000fec000b83ffff */
[----:B------:R-:W1:Y:S01]  /*1080*/  S2R R5, SR_TID.X ;  /* 0x0000000000057919 */ /* 0x000e620000002100 */
[----:B------:R-:W1:Y:S01]  /*1090*/  S2UR UR4, SR_CTAID.X ;  /* 0x00000000000479c3 */ /* 0x000e620000002500 */
[C-C-:B------:R-:W-:Y:S02]  /*10a0*/  PRMT R7, R0.reuse, 0x5410, R4.reuse ;  /* 0x0000541000077816 */ /* 0x140fe40000000004 */
[----:B------:R-:W-:-:S05]  /*10b0*/  PRMT R4, R0, 0x7632, R4 ;  /* 0x0000763200047816 */ /* 0x000fca0000000004 */
[----:B------:R-:W1:Y:S01]  /*10c0*/  LDC R6, c[0x0][0x360] ;  /* 0x0000d800ff067b82 */ /* 0x000e620000000800 */
[----:B------:R-:W-:-:S04]  /*10d0*/  HADD2 R0, R7, R4 ;  /* 0x0000000407007230 */ /* 0x000fc80000000000 */
[----:B------:R-:W-:-:S03]  /*10e0*/  HADD2 R0, R0.H0_H0, R0.H1_H1 ;  /* 0x3000000000007230 */ /* 0x000fc60000000800 */
[----:B------:R-:W2:Y:S01]  /*10f0*/  LDC.64 R2, c[0x0][0x380] ;  /* 0x0000e000ff027b82 */ /* 0x000ea20000000a00 */
[----:B-1----:R-:W-:-:S04]  /*1100*/  IMAD R5, R6, UR4, R5 ;  /* 0x0000000406057c24 */ /* 0x002fc8000f8e0205 */
[----:B--2---:R-:W-:-:S05]  /*1110*/  IMAD.WIDE.U32 R2, R5, 0x2, R2 ;  /* 0x0000000205027825 */ /* 0x004fca00078e0002 */
[----:B0-----:R-:W-:Y:S01]  /*1120*/  STG.E.U16 desc[UR6][R2.64], R0 ;  /* 0x0000000002007986 */ /* 0x001fe2000c101506 */
[----:B------:R-:W-:Y:S05]  /*1130*/  EXIT ;  /* 0x000000000000794d */ /* 0x000fea0003800000 */
.L_x_1:
[----:B------:R-:W-:-:S00]  /*1140*/  BRA `(.L_x_1) ;  /* 0xfffffffc00fc7947 */ /* 0x000fc0000383ffff */
[----:B------:R-:W-:-:S00]  /*1150*/  NOP ;  /* 0x0000000000007918 */ /* 0x000fc00000000000 */
        /* <DEDUP_REMOVED lines=10> */
.L_x_6:


//--------------------- .text._Z15peak_flops_fp64Pd --------------------------
	.section	.text._Z15peak_flops_fp64Pd,"ax",@progbits
	.align	128
        .global         _Z15peak_flops_fp64Pd
        .type           _Z15peak_flops_fp64Pd,@function
        .size           _Z15peak_flops_fp64Pd,(.L_x_7 - _Z15peak_flops_fp64Pd)
        .other          _Z15peak_flops_fp64Pd,@"STO_CUDA_ENTRY STV_DEFAULT"
_Z15peak_flops_fp64Pd:
.text._Z15peak_flops_fp64Pd:
[----:B------:R-:W-:Y:S01]  /*0000*/  LDC R1, c[0x0][0x37c] ;  /* 0x0000df00ff017b82 */ /* 0x000fe20000000800 */
[----:B------:R-:W-:Y:S02]  /*0010*/  HFMA2 R2, -RZ, RZ, 0, 0 ;  /* 0x00000000ff027431 */ /* 0x000fe400000001ff */
[----:B------:R-:W-:Y:S02]  /*0020*/  IMAD.MOV.U32 R3, RZ, RZ, 0x40100000 ;  /* 0x40100000ff037424 */ /* 0x000fe400078e00ff */
[----:B------:R-:W-:Y:S01]  /*0030*/  HFMA2 R6, -RZ, RZ, 0, 0 ;  /* 0x00000000ff067431 */ /* 0x000fe200000001ff */
[----:B------:R-:W-:Y:S01]  /*0040*/  MOV R4, 0x0 ;  /* 0x0000000000047802 */ /* 0x000fe20000000f00 */
[----:B------:R-:W-:Y:S02]  /*0050*/  HFMA2 R9, -RZ, RZ, 1.984375, 0 ;  /* 0x3ff00000ff097431 */ /* 0x000fe400000001ff */
[----:B------:R-:W-:Y:S01]  /*0060*/  IMAD.MOV.U32 R5, RZ, RZ, 0x40080000 ;  /* 0x40080000ff057424 */ /* 0x000fe200078e00ff */
[----:B------:R-:W-:Y:S01]  /*0070*/  MOV R8, 0x0 ;  /* 0x0000000000087802 */ /* 0x000fe20000000f00 */
[----:B------:R-:W-:Y:S01]  /*0080*/  IMAD.MOV.U32 R7, RZ, RZ, 0x40000000 ;  /* 0x40000000ff077424 */ /* 0x000fe200078e00ff */
[----:B------:R-:W0:Y:S01]  /*0090*/  LDCU.64 UR6, c[0x0][0x358] ;  /* 0x00006b00ff0677ac */ /* 0x000e220008000a00 */
[----:B------:R-:W-:-:S05]  /*00a0*/  UMOV UR4, URZ ;  /* 0x000000ff00047c82 */ /* 0x000fca0008000000 */
.L_x_2:
[----:B------:R-:W-:Y:S01]  /*00b0*/  DFMA R8, R8, R6, R4 ;  /* 0x000000060808722b */ /* 0x000fe20000000004 */
[----:B------:R-:W-:Y:S01]  /*00c0*/  UIADD3 UR4, UPT, UPT, UR4, 0x40, URZ ;  /* 0x0000004004047890 */ /* 0x000fe2000fffe0ff */
[----:B------:R-:W-:-:S03]  /*00d0*/  DFMA R6, R6, R4, R2 ;  /* 0x000000040606722b */ /* 0x000fc60000000002 */
[----:B------:R-:W-:-:S03]  /*00e0*/  UISETP.NE.AND UP0, UPT, UR4, 0xf4240, UPT ;  /* 0x000f42400400788c */ /* 0x000fc6000bf05270 */
[-C--:B------:R-:W-:Y:S02]  /*00f0*/  DFMA R4, R4, R2.reuse, R8 ;  /* 0x000000020404722b */ /* 0x080fe40000000008 */
[----:B------:R-:W-:-:S06]  /*0100*/  DFMA R2, R8, R2, R6 ;  /* 0x000000020802722b */ /* 0x000fcc0000000006 */
[----:B------:R-:W-:Y:S02]  /*0110*/  DFMA R8, R8, R6, R4 ;  /* 0x000000060808722b */ /* 0x000fe40000000004 */
        /* <DEDUP_REMOVED lines=250> */
[----:B------:R-:W-:Y:S01]  /*10c0*/  DFMA R2, R2, R8, R6 ;  /* 0x000000080202722b */ /* 0x000fe20000000006 */
[----:B------:R-:W-:Y:S10]  /*10d0*/  BRA.U UP0, `(.L_x_2) ;  /* 0xffffffed00f47547 */ /* 0x000ff4000b83ffff */
[----:B------:R-:W1:Y:S01]  /*10e0*/  S2R R0, SR_TID.X ;  /* 0x0000000000007919 */ /* 0x000e620000002100 */
[----:B------:R-:W1:Y:S01]  /*10f0*/  S2UR UR4, SR_CTAID.X ;  /* 0x00000000000479c3 */ /* 0x000e620000002500 */
[----:B------:R-:W-:-:S07]  /*1100*/  DADD R6, R6, R8 ;  /* 0x0000000006067229 */ /* 0x000fce0000000008 */
[----:B------:R-:W1:Y:S01]  /*1110*/  LDC R13, c[0x0][0x360] ;  /* 0x0000d800ff0d7b82 */ /* 0x000e620000000800 */
[----:B------:R-:W-:-:S07]  /*1120*/  DADD R6, R4, R6 ;  /* 0x0000000004067229 */ /* 0x000fce0000000006 */
[----:B------:R-:W2:Y:S01]  /*1130*/  LDC.64 R10, c[0x0][0x380] ;  /* 0x0000e000ff0a7b82 */ /* 0x000ea20000000a00 */
[----:B------:R-:W-:Y:S01]  /*1140*/  DADD R6, R2, R6 ;  /* 0x0000000002067229 */ /* 0x000fe20000000006 */
[----:B-1----:R-:W-:-:S04]  /*1150*/  IMAD R5, R13, UR4, R0 ;  /* 0x000000040d057c24 */ /* 0x002fc8000f8e0200 */
[----:B--2---:R-:W-:-:S05]  /*1160*/  IMAD.WIDE.U32 R2, R5, 0x8, R10 ;  /* 0x0000000805027825 */ /* 0x004fca00078e000a */
[----:B0-----:R-:W-:Y:S01]  /*1170*/  STG.E.64 desc[UR6][R2.64], R6 ;  /* 0x0000000602007986 */ /* 0x001fe2000c101b06 */
[----:B------:R-:W-:Y:S05]  /*1180*/  EXIT ;  /* 0x000000000000794d */ /* 0x000fea0003800000 */
.L_x_3:
        /* <DEDUP_REMOVED lines=15> */
.L_x_7:


//--------------------- .text._Z15peak_flops_fp32Pf --------------------------
	.section	.text._Z15peak_flops_fp32Pf,"ax",@progbits
	.align	128
        .global         _Z15peak_flops_fp32Pf
        .type           _Z15peak_flops_fp32Pf,@function
        .size           _Z15peak_flops_fp32Pf,(.L_x_8 - _Z15peak_flops_fp32Pf)
        .other          _Z15peak_flops_fp32Pf,@"STO_CUDA_ENTRY STV_DEFAULT"
_Z15peak_flops_fp32Pf:
.text._Z15peak_flops_fp32Pf:
[----:B------:R-:W-:Y:S01]  /*0000*/  LDC R1, c[0x0][0x37c] ;  /* 0x0000df00ff017b82 */ /* 0x000fe20000000800 */
[----:B------:R-:W-:Y:S01]  /*0010*/  HFMA2 R0, -RZ, RZ, 2.25, 0 ;  /* 0x40800000ff007431 */ /* 0x000fe200000001ff */
[----:B------:R-:W-:Y:S01]  /*0020*/  MOV R5, 0x40400000 ;  /* 0x4040000000057802 */ /* 0x000fe20000000f00 */
[----:B------:R-:W-:Y:S01]  /*0030*/  HFMA2 R7, -RZ, RZ, 2, 0 ;  /* 0x40000000ff077431 */ /* 0x000fe200000001ff */
[----:B------:R-:W-:Y:S01]  /*0040*/  MOV R4, 0x3f800000 ;  /* 0x3f80000000047802 */ /* 0x000fe20000000f00 */
[----:B------:R-:W0:Y:S01]  /*0050*/  LDCU.64 UR6, c[0x0][0x358] ;  /* 0x00006b00ff0677ac */ /* 0x000e220008000a00 */
[----:B------:R-:W-:-:S05]  /*0060*/  UMOV UR4, URZ ;  /* 0x000000ff00047c82 */ /* 0x000fca0008000000 */
.L_x_4:
[----:B------:R-:W-:Y:S01]  /*0070*/  FFMA R4, R4, R7, R5 ;  /* 0x0000000704047223 */ /* 0x000fe20000000005 */
[----:B------:R-:W-:Y:S01]  /*0080*/  FFMA R7, R7, R5, R0 ;  /* 0x0000000507077223 */ /* 0x000fe20000000000 */
[----:B------:R-:W-:Y:S02]  /*0090*/  UIADD3 UR4, UPT, UPT, UR4, 0x40, URZ ;  /* 0x0000004004047890 */ /* 0x000fe4000fffe0ff */
[-C--:B------:R-:W-:Y:S01]  /*00a0*/  FFMA R2, R5, R0.reuse, R4 ;  /* 0x0000000005027223 */ /* 0x080fe20000000004 */
[C---:B------:R-:W-:Y:S01]  /*00b0*/  FFMA R0, R4.reuse, R0, R7 ;  /* 0x0000000004007223 */ /* 0x040fe20000000007 */
[----:B------:R-:W-:Y:S02]  /*00c0*/  UISETP.NE.AND UP0, UPT, UR4, 0xf4240, UPT ;  /* 0x000f42400400788c */ /* 0x000fe4000bf05270 */
[----:B------:R-:W-:Y:S01]  /*00d0*/  FFMA R3, R4, R7, R2 ;  /* 0x0000000704037223 */ /* 0x000fe20000000002 */
[----:B------:R-:W-:-:S03]  /*00e0*/  FFMA R7, R7, R2, R0 ;  /* 0x0000000207077223 */ /* 0x000fc60000000000 */
        /* <DEDUP_REMOVED lines=249> */
[----:B------:R-:W-:Y:S01]  /*1080*/  FFMA R0, R0, R4, R7 ;  /* 0x0000000400007223 */ /* 0x000fe20000000007 */
[----:B------:R-:W-:Y:S06]  /*1090*/  BRA.U UP0, `(.L_x_4) ;  /* 0xffffffed00f47547 */ /* 0x000fec000b83ffff */
[----:B------:R-:W1:Y:S01]  /*10a0*/  S2R R6, SR_TID.X ;  /* 0x0000000000067919 */ /* 0x000e620000002100 */
[----:B------:R-:W1:Y:S01]  /*10b0*/  S2UR UR4, SR_CTAID.X ;  /* 0x00000000000479c3 */ /* 0x000e620000002500 */
[----:B------:R-:W-:-:S04]  /*10c0*/  FADD R4, R7, R4 ;  /* 0x0000000407047221 */ /* 0x000fc80000000000 */
[----:B------:R-:W-:-:S03]  /*10d0*/  FADD R5, R5, R4 ;  /* 0x0000000405057221 */ /* 0x000fc60000000000 */
[----:B------:R-:W1:Y:S01]  /*10e0*/  LDC R9, c[0x0][0x360] ;  /* 0x0000d800ff097b82 */ /* 0x000e620000000800 */
[----:B------:R-:W-:-:S07]  /*10f0*/  FADD R5, R0, R5 ;  /* 0x0000000500057221 */ /* 0x000fce0000000000 */
[----:B------:R-:W2:Y:S01]  /*1100*/  LDC.64 R2, c[0x0][0x380] ;  /* 0x0000e000ff027b82 */ /* 0x000ea20000000a00 */
[----:B-1----:R-:W-:-:S04]  /*1110*/  IMAD R7, R9, UR4, R6 ;  /* 0x0000000409077c24 */ /* 0x002fc8000f8e0206 */
[----:B--2---:R-:W-:-:S05]  /*1120*/  IMAD.WIDE.U32 R2, R7, 0x4, R2 ;  /* 0x0000000407027825 */ /* 0x004fca00078e0002 */
[----:B0-----:R-:W-:Y:S01]  /*1130*/  STG.E desc[UR6][R2.64], R5 ;  /* 0x0000000502007986 */ /* 0x001fe2000c101906 */
[----:B------:R-:W-:Y:S05]  /*1140*/  EXIT ;  /* 0x000000000000794d */ /* 0x000fea0003800000 */
.L_x_5:
        /* <DEDUP_REMOVED lines=11> */
.L_x_8:


//--------------------- .nv.shared.reserved.0     --------------------------
	.section	.nv.shared.reserved.0,"aw",@nobits
	.weak		__nv_reservedSMEM_offset_0_alias
	.size		__nv_reservedSMEM_offset_0_alias, 0, 64
	.other		__nv_reservedSMEM_offset_0_alias,@"STO_CUDA_RESERVED_SHARED STV_DEFAULT"
__nv_reservedSMEM_offset_0_alias:
	.zero		0
	.zero		64


//--------------------- .nv.constant0._Z15peak_flops_fp16P6__half --------------------------
	.section	.nv.constant0._Z15peak_flops_fp16P6__half,"a",@progbits
	.sectionflags	@""
	.align	4
.nv.constant0._Z15peak_flops_fp16P6__half:
	.zero		904


//--------------------- .nv.constant0._Z15peak_flops_fp64Pd --------------------------
	.section	.nv.constant0._Z15peak_flops_fp64Pd,"a",@progbits
	.sectionflags	@""
	.align	4
.nv.constant0._Z15peak_flops_fp64Pd:
	.zero		904


//--------------------- .nv.constant0._Z15peak_flops_fp32Pf --------------------------
	.section	.nv.constant0._Z15peak_flops_fp32Pf,"a",@progbits
	.sectionflags	@""
	.align	4
.nv.constant0._Z15peak_flops_fp32Pf:
	.zero		904


//--------------------- SYMBOLS --------------------------

	.type		.nv.reservedSmem.offset0,@object
	.size		.nv.reservedSmem.offset0,0x4
